//
// Generated by NVIDIA NVVM Compiler
//
// Compiler Build ID: CL-36424714
// Cuda compilation tools, release 13.0, V13.0.88
// Based on NVVM 20.0.0
//

.version 9.0
.target sm_100
.address_size 64

	// .globl	_Z13cudaMatrixAddPfS_S_ii

.visible .entry _Z13cudaMatrixAddPfS_S_ii(
	.param .u64 .ptr .align 1 _Z13cudaMatrixAddPfS_S_ii_param_0,
	.param .u64 .ptr .align 1 _Z13cudaMatrixAddPfS_S_ii_param_1,
	.param .u64 .ptr .align 1 _Z13cudaMatrixAddPfS_S_ii_param_2,
	.param .u32 _Z13cudaMatrixAddPfS_S_ii_param_3,
	.param .u32 _Z13cudaMatrixAddPfS_S_ii_param_4
)
{
	.reg .pred 	%p<4>;
	.reg .b32 	%r<14>;
	.reg .b32 	%f<4>;
	.reg .b64 	%rd<11>;

	ld.param.u64 	%rd1, [_Z13cudaMatrixAddPfS_S_ii_param_0];
	ld.param.u64 	%rd2, [_Z13cudaMatrixAddPfS_S_ii_param_1];
	ld.param.u64 	%rd3, [_Z13cudaMatrixAddPfS_S_ii_param_2];
	ld.param.u32 	%r4, [_Z13cudaMatrixAddPfS_S_ii_param_3];
	ld.param.u32 	%r5, [_Z13cudaMatrixAddPfS_S_ii_param_4];
	mov.u32 	%r6, %ctaid.x;
	mov.u32 	%r7, %ntid.x;
	mov.u32 	%r8, %tid.x;
	mad.lo.s32 	%r1, %r6, %r7, %r8;
	mov.u32 	%r9, %ctaid.y;
	mov.u32 	%r10, %ntid.y;
	mov.u32 	%r11, %tid.y;
	mad.lo.s32 	%r12, %r9, %r10, %r11;
	setp.ge.s32 	%p1, %r1, %r4;
	setp.ge.s32 	%p2, %r12, %r5;
	or.pred  	%p3, %p1, %p2;
	@%p3 bra 	$L__BB0_2;
	cvta.to.global.u64 	%rd4, %rd1;
	cvta.to.global.u64 	%rd5, %rd2;
	cvta.to.global.u64 	%rd6, %rd3;
	mad.lo.s32 	%r13, %r5, %r1, %r12;
	mul.wide.s32 	%rd7, %r13, 4;
	add.s64 	%rd8, %rd4, %rd7;
	ld.global.f32 	%f1, [%rd8];
	add.s64 	%rd9, %rd5, %rd7;
	ld.global.f32 	%f2, [%rd9];
	add.f32 	%f3, %f1, %f2;
	add.s64 	%rd10, %rd6, %rd7;
	st.global.f32 	[%rd10], %f3;
$L__BB0_2:
	ret;

}
	// .globl	_Z14cudaMatrixMultPfS_S_ii
.visible .entry _Z14cudaMatrixMultPfS_S_ii(
	.param .u64 .ptr .align 1 _Z14cudaMatrixMultPfS_S_ii_param_0,
	.param .u64 .ptr .align 1 _Z14cudaMatrixMultPfS_S_ii_param_1,
	.param .u64 .ptr .align 1 _Z14cudaMatrixMultPfS_S_ii_param_2,
	.param .u32 _Z14cudaMatrixMultPfS_S_ii_param_3,
	.param .u32 _Z14cudaMatrixMultPfS_S_ii_param_4
)
{
	.reg .pred 	%p<10>;
	.reg .b32 	%r<81>;
	.reg .b32 	%f<67>;
	.reg .b64 	%rd<48>;

	ld.param.u64 	%rd5, [_Z14cudaMatrixMultPfS_S_ii_param_0];
	ld.param.u64 	%rd6, [_Z14cudaMatrixMultPfS_S_ii_param_1];
	ld.param.u64 	%rd4, [_Z14cudaMatrixMultPfS_S_ii_param_2];
	ld.param.u32 	%r44, [_Z14cudaMatrixMultPfS_S_ii_param_3];
	cvta.to.global.u64 	%rd1, %rd6;
	cvta.to.global.u64 	%rd2, %rd5;
	mov.u32 	%r45, %ctaid.x;
	mov.u32 	%r46, %ntid.x;
	mov.u32 	%r47, %tid.x;
	mad.lo.s32 	%r1, %r45, %r46, %r47;
	mov.u32 	%r48, %ctaid.y;
	mov.u32 	%r49, %ntid.y;
	mul.lo.s32 	%r2, %r48, %r49;
	mov.u32 	%r3, %tid.y;
	add.s32 	%r50, %r2, %r3;
	max.s32 	%r51, %r1, %r50;
	setp.ge.s32 	%p1, %r51, %r44;
	@%p1 bra 	$L__BB1_13;
	mul.lo.s32 	%r5, %r44, %r1;
	and.b32  	%r6, %r44, 7;
	setp.lt.u32 	%p2, %r44, 8;
	mov.f32 	%f66, 0f00000000;
	mov.b32 	%r79, 0;
	@%p2 bra 	$L__BB1_4;
	and.b32  	%r79, %r44, 2147483640;
	neg.s32 	%r77, %r79;
	add.s32 	%r53, %r3, %r44;
	add.s32 	%r76, %r53, %r2;
	shl.b32 	%r10, %r44, 3;
	shl.b32 	%r54, %r44, 1;
	add.s32 	%r75, %r50, %r54;
	mad.lo.s32 	%r74, %r44, 3, %r50;
	shl.b32 	%r55, %r44, 2;
	add.s32 	%r73, %r50, %r55;
	mad.lo.s32 	%r72, %r44, 5, %r50;
	mad.lo.s32 	%r71, %r44, 6, %r50;
	mad.lo.s32 	%r70, %r44, 7, %r50;
	add.s64 	%rd3, %rd2, 16;
	mov.f32 	%f66, 0f00000000;
	mov.u32 	%r68, %r5;
	mov.u32 	%r69, %r50;
$L__BB1_3:
	.pragma "nounroll";
	mul.wide.s32 	%rd7, %r68, 4;
	add.s64 	%rd8, %rd3, %rd7;
	ld.global.f32 	%f16, [%rd8+-16];
	mul.wide.u32 	%rd9, %r69, 4;
	add.s64 	%rd10, %rd1, %rd9;
	ld.global.f32 	%f17, [%rd10];
	fma.rn.f32 	%f18, %f16, %f17, %f66;
	ld.global.f32 	%f19, [%rd8+-12];
	mul.wide.u32 	%rd11, %r76, 4;
	add.s64 	%rd12, %rd1, %rd11;
	ld.global.f32 	%f20, [%rd12];
	fma.rn.f32 	%f21, %f19, %f20, %f18;
	ld.global.f32 	%f22, [%rd8+-8];
	mul.wide.u32 	%rd13, %r75, 4;
	add.s64 	%rd14, %rd1, %rd13;
	ld.global.f32 	%f23, [%rd14];
	fma.rn.f32 	%f24, %f22, %f23, %f21;
	ld.global.f32 	%f25, [%rd8+-4];
	mul.wide.u32 	%rd15, %r74, 4;
	add.s64 	%rd16, %rd1, %rd15;
	ld.global.f32 	%f26, [%rd16];
	fma.rn.f32 	%f27, %f25, %f26, %f24;
	ld.global.f32 	%f28, [%rd8];
	mul.wide.u32 	%rd17, %r73, 4;
	add.s64 	%rd18, %rd1, %rd17;
	ld.global.f32 	%f29, [%rd18];
	fma.rn.f32 	%f30, %f28, %f29, %f27;
	ld.global.f32 	%f31, [%rd8+4];
	mul.wide.u32 	%rd19, %r72, 4;
	add.s64 	%rd20, %rd1, %rd19;
	ld.global.f32 	%f32, [%rd20];
	fma.rn.f32 	%f33, %f31, %f32, %f30;
	ld.global.f32 	%f34, [%rd8+8];
	mul.wide.u32 	%rd21, %r71, 4;
	add.s64 	%rd22, %rd1, %rd21;
	ld.global.f32 	%f35, [%rd22];
	fma.rn.f32 	%f36, %f34, %f35, %f33;
	ld.global.f32 	%f37, [%rd8+12];
	mul.wide.u32 	%rd23, %r70, 4;
	add.s64 	%rd24, %rd1, %rd23;
	ld.global.f32 	%f38, [%rd24];
	fma.rn.f32 	%f66, %f37, %f38, %f36;
	add.s32 	%r77, %r77, 8;
	add.s32 	%r76, %r76, %r10;
	add.s32 	%r75, %r75, %r10;
	add.s32 	%r74, %r74, %r10;
	add.s32 	%r73, %r73, %r10;
	add.s32 	%r72, %r72, %r10;
	add.s32 	%r71, %r71, %r10;
	add.s32 	%r70, %r70, %r10;
	add.s32 	%r69, %r69, %r10;
	add.s32 	%r68, %r68, 8;
	setp.ne.s32 	%p3, %r77, 0;
	@%p3 bra 	$L__BB1_3;
$L__BB1_4:
	setp.eq.s32 	%p4, %r6, 0;
	@%p4 bra 	$L__BB1_12;
	and.b32  	%r38, %r44, 3;
	setp.lt.u32 	%p5, %r6, 4;
	@%p5 bra 	$L__BB1_7;
	add.s32 	%r56, %r79, %r5;
	mul.wide.s32 	%rd25, %r56, 4;
	add.s64 	%rd26, %rd2, %rd25;
	ld.global.f32 	%f40, [%rd26];
	mad.lo.s32 	%r57, %r79, %r44, %r50;
	mul.wide.u32 	%rd27, %r57, 4;
	add.s64 	%rd28, %rd1, %rd27;
	ld.global.f32 	%f41, [%rd28];
	fma.rn.f32 	%f42, %f40, %f41, %f66;
	ld.global.f32 	%f43, [%rd26+4];
	add.s32 	%r58, %r57, %r44;
	mul.wide.u32 	%rd29, %r58, 4;
	add.s64 	%rd30, %rd1, %rd29;
	ld.global.f32 	%f44, [%rd30];
	fma.rn.f32 	%f45, %f43, %f44, %f42;
	ld.global.f32 	%f46, [%rd26+8];
	add.s32 	%r59, %r58, %r44;
	mul.wide.u32 	%rd31, %r59, 4;
	add.s64 	%rd32, %rd1, %rd31;
	ld.global.f32 	%f47, [%rd32];
	fma.rn.f32 	%f48, %f46, %f47, %f45;
	ld.global.f32 	%f49, [%rd26+12];
	add.s32 	%r60, %r59, %r44;
	mul.wide.u32 	%rd33, %r60, 4;
	add.s64 	%rd34, %rd1, %rd33;
	ld.global.f32 	%f50, [%rd34];
	fma.rn.f32 	%f66, %f49, %f50, %f48;
	add.s32 	%r79, %r79, 4;
$L__BB1_7:
	setp.eq.s32 	%p6, %r38, 0;
	@%p6 bra 	$L__BB1_12;
	setp.eq.s32 	%p7, %r38, 1;
	@%p7 bra 	$L__BB1_10;
	add.s32 	%r61, %r79, %r5;
	mul.wide.s32 	%rd35, %r61, 4;
	add.s64 	%rd36, %rd2, %rd35;
	ld.global.f32 	%f52, [%rd36];
	mad.lo.s32 	%r62, %r79, %r44, %r50;
	mul.wide.u32 	%rd37, %r62, 4;
	add.s64 	%rd38, %rd1, %rd37;
	ld.global.f32 	%f53, [%rd38];
	fma.rn.f32 	%f54, %f52, %f53, %f66;
	ld.global.f32 	%f55, [%rd36+4];
	add.s32 	%r63, %r62, %r44;
	mul.wide.u32 	%rd39, %r63, 4;
	add.s64 	%rd40, %rd1, %rd39;
	ld.global.f32 	%f56, [%rd40];
	fma.rn.f32 	%f66, %f55, %f56, %f54;
	add.s32 	%r79, %r79, 2;
$L__BB1_10:
	and.b32  	%r64, %r44, 1;
	setp.eq.b32 	%p8, %r64, 1;
	not.pred 	%p9, %p8;
	@%p9 bra 	$L__BB1_12;
	add.s32 	%r65, %r79, %r5;
	mul.wide.s32 	%rd41, %r65, 4;
	add.s64 	%rd42, %rd2, %rd41;
	ld.global.f32 	%f57, [%rd42];
	mad.lo.s32 	%r66, %r79, %r44, %r50;
	mul.wide.u32 	%rd43, %r66, 4;
	add.s64 	%rd44, %rd1, %rd43;
	ld.global.f32 	%f58, [%rd44];
	fma.rn.f32 	%f66, %f57, %f58, %f66;
$L__BB1_12:
	add.s32 	%r67, %r5, %r50;
	cvta.to.global.u64 	%rd45, %rd4;
	mul.wide.s32 	%rd46, %r67, 4;
	add.s64 	%rd47, %rd45, %rd46;
	st.global.f32 	[%rd47], %f66;
$L__BB1_13:
	ret;

}
	// .globl	_Z11convolve_2DPfS_S_iiiiii
.visible .entry _Z11convolve_2DPfS_S_iiiiii(
	.param .u64 .ptr .align 1 _Z11convolve_2DPfS_S_iiiiii_param_0,
	.param .u64 .ptr .align 1 _Z11convolve_2DPfS_S_iiiiii_param_1,
	.param .u64 .ptr .align 1 _Z11convolve_2DPfS_S_iiiiii_param_2,
	.param .u32 _Z11convolve_2DPfS_S_iiiiii_param_3,
	.param .u32 _Z11convolve_2DPfS_S_iiiiii_param_4,
	.param .u32 _Z11convolve_2DPfS_S_iiiiii_param_5,
	.param .u32 _Z11convolve_2DPfS_S_iiiiii_param_6,
	.param .u32 _Z11convolve_2DPfS_S_iiiiii_param_7,
	.param .u32 _Z11convolve_2DPfS_S_iiiiii_param_8
)
{
	.reg .pred 	%p<15>;
	.reg .b32 	%r<56>;
	.reg .b32 	%f<119>;
	.reg .b64 	%rd<26>;

	ld.param.u64 	%rd6, [_Z11convolve_2DPfS_S_iiiiii_param_0];
	ld.param.u64 	%rd7, [_Z11convolve_2DPfS_S_iiiiii_param_1];
	ld.param.u32 	%r25, [_Z11convolve_2DPfS_S_iiiiii_param_4];
	ld.param.u32 	%r26, [_Z11convolve_2DPfS_S_iiiiii_param_5];
	ld.param.u32 	%r27, [_Z11convolve_2DPfS_S_iiiiii_param_6];
	ld.param.u32 	%r28, [_Z11convolve_2DPfS_S_iiiiii_param_7];
	cvta.to.global.u64 	%rd1, %rd7;
	cvta.to.global.u64 	%rd2, %rd6;
	mov.u32 	%r1, %ctaid.z;
	mov.u32 	%r29, %ctaid.y;
	mov.u32 	%r30, %ntid.y;
	mov.u32 	%r31, %tid.y;
	mad.lo.s32 	%r2, %r29, %r30, %r31;
	mov.u32 	%r32, %ctaid.x;
	mov.u32 	%r33, %ntid.x;
	mov.u32 	%r34, %tid.x;
	mad.lo.s32 	%r3, %r32, %r33, %r34;
	setp.ge.s32 	%p1, %r2, %r26;
	setp.ge.s32 	%p2, %r3, %r27;
	or.pred  	%p3, %p1, %p2;
	@%p3 bra 	$L__BB2_18;
	setp.lt.s32 	%p4, %r28, 1;
	mov.f32 	%f117, 0f00000000;
	@%p4 bra 	$L__BB2_17;
	mul.lo.s32 	%r4, %r28, %r1;
	and.b32  	%r5, %r28, 15;
	and.b32  	%r6, %r28, 7;
	and.b32  	%r7, %r28, 2147483632;
	and.b32  	%r8, %r28, 3;
	neg.s32 	%r9, %r7;
	mov.f32 	%f117, 0f00000000;
	mov.b32 	%r49, 0;
$L__BB2_3:
	setp.lt.u32 	%p5, %r28, 16;
	add.s32 	%r37, %r49, %r2;
	mad.lo.s32 	%r11, %r37, %r25, %r3;
	add.s32 	%r38, %r49, %r4;
	mul.lo.s32 	%r12, %r38, %r28;
	mov.b32 	%r54, 0;
	@%p5 bra 	$L__BB2_6;
	mov.u32 	%r50, %r12;
	mov.u32 	%r51, %r11;
	mov.u32 	%r52, %r9;
$L__BB2_5:
	.pragma "nounroll";
	mul.wide.s32 	%rd8, %r51, 4;
	add.s64 	%rd9, %rd2, %rd8;
	mul.wide.s32 	%rd10, %r50, 4;
	add.s64 	%rd11, %rd1, %rd10;
	ld.global.f32 	%f20, [%rd9];
	ld.global.f32 	%f21, [%rd11];
	fma.rn.f32 	%f22, %f20, %f21, %f117;
	ld.global.f32 	%f23, [%rd9+4];
	ld.global.f32 	%f24, [%rd11+4];
	fma.rn.f32 	%f25, %f23, %f24, %f22;
	ld.global.f32 	%f26, [%rd9+8];
	ld.global.f32 	%f27, [%rd11+8];
	fma.rn.f32 	%f28, %f26, %f27, %f25;
	ld.global.f32 	%f29, [%rd9+12];
	ld.global.f32 	%f30, [%rd11+12];
	fma.rn.f32 	%f31, %f29, %f30, %f28;
	ld.global.f32 	%f32, [%rd9+16];
	ld.global.f32 	%f33, [%rd11+16];
	fma.rn.f32 	%f34, %f32, %f33, %f31;
	ld.global.f32 	%f35, [%rd9+20];
	ld.global.f32 	%f36, [%rd11+20];
	fma.rn.f32 	%f37, %f35, %f36, %f34;
	ld.global.f32 	%f38, [%rd9+24];
	ld.global.f32 	%f39, [%rd11+24];
	fma.rn.f32 	%f40, %f38, %f39, %f37;
	ld.global.f32 	%f41, [%rd9+28];
	ld.global.f32 	%f42, [%rd11+28];
	fma.rn.f32 	%f43, %f41, %f42, %f40;
	ld.global.f32 	%f44, [%rd9+32];
	ld.global.f32 	%f45, [%rd11+32];
	fma.rn.f32 	%f46, %f44, %f45, %f43;
	ld.global.f32 	%f47, [%rd9+36];
	ld.global.f32 	%f48, [%rd11+36];
	fma.rn.f32 	%f49, %f47, %f48, %f46;
	ld.global.f32 	%f50, [%rd9+40];
	ld.global.f32 	%f51, [%rd11+40];
	fma.rn.f32 	%f52, %f50, %f51, %f49;
	ld.global.f32 	%f53, [%rd9+44];
	ld.global.f32 	%f54, [%rd11+44];
	fma.rn.f32 	%f55, %f53, %f54, %f52;
	ld.global.f32 	%f56, [%rd9+48];
	ld.global.f32 	%f57, [%rd11+48];
	fma.rn.f32 	%f58, %f56, %f57, %f55;
	ld.global.f32 	%f59, [%rd9+52];
	ld.global.f32 	%f60, [%rd11+52];
	fma.rn.f32 	%f61, %f59, %f60, %f58;
	ld.global.f32 	%f62, [%rd9+56];
	ld.global.f32 	%f63, [%rd11+56];
	fma.rn.f32 	%f64, %f62, %f63, %f61;
	ld.global.f32 	%f65, [%rd9+60];
	ld.global.f32 	%f66, [%rd11+60];
	fma.rn.f32 	%f117, %f65, %f66, %f64;
	add.s32 	%r52, %r52, 16;
	add.s32 	%r51, %r51, 16;
	add.s32 	%r50, %r50, 16;
	setp.ne.s32 	%p6, %r52, 0;
	mov.u32 	%r54, %r7;
	@%p6 bra 	$L__BB2_5;
$L__BB2_6:
	setp.eq.s32 	%p7, %r5, 0;
	@%p7 bra 	$L__BB2_16;
	add.s32 	%r39, %r5, -1;
	setp.lt.u32 	%p8, %r39, 7;
	@%p8 bra 	$L__BB2_9;
	add.s32 	%r40, %r11, %r54;
	add.s32 	%r41, %r54, %r12;
	mul.wide.s32 	%rd12, %r40, 4;
	add.s64 	%rd13, %rd2, %rd12;
	ld.global.f32 	%f68, [%rd13];
	mul.wide.s32 	%rd14, %r41, 4;
	add.s64 	%rd15, %rd1, %rd14;
	ld.global.f32 	%f69, [%rd15];
	fma.rn.f32 	%f70, %f68, %f69, %f117;
	ld.global.f32 	%f71, [%rd13+4];
	ld.global.f32 	%f72, [%rd15+4];
	fma.rn.f32 	%f73, %f71, %f72, %f70;
	ld.global.f32 	%f74, [%rd13+8];
	ld.global.f32 	%f75, [%rd15+8];
	fma.rn.f32 	%f76, %f74, %f75, %f73;
	ld.global.f32 	%f77, [%rd13+12];
	ld.global.f32 	%f78, [%rd15+12];
	fma.rn.f32 	%f79, %f77, %f78, %f76;
	ld.global.f32 	%f80, [%rd13+16];
	ld.global.f32 	%f81, [%rd15+16];
	fma.rn.f32 	%f82, %f80, %f81, %f79;
	ld.global.f32 	%f83, [%rd13+20];
	ld.global.f32 	%f84, [%rd15+20];
	fma.rn.f32 	%f85, %f83, %f84, %f82;
	ld.global.f32 	%f86, [%rd13+24];
	ld.global.f32 	%f87, [%rd15+24];
	fma.rn.f32 	%f88, %f86, %f87, %f85;
	ld.global.f32 	%f89, [%rd13+28];
	ld.global.f32 	%f90, [%rd15+28];
	fma.rn.f32 	%f117, %f89, %f90, %f88;
	add.s32 	%r54, %r54, 8;
$L__BB2_9:
	setp.eq.s32 	%p9, %r6, 0;
	@%p9 bra 	$L__BB2_16;
	add.s32 	%r42, %r6, -1;
	setp.lt.u32 	%p10, %r42, 3;
	@%p10 bra 	$L__BB2_12;
	add.s32 	%r43, %r11, %r54;
	add.s32 	%r44, %r54, %r12;
	mul.wide.s32 	%rd16, %r43, 4;
	add.s64 	%rd17, %rd2, %rd16;
	ld.global.f32 	%f92, [%rd17];
	mul.wide.s32 	%rd18, %r44, 4;
	add.s64 	%rd19, %rd1, %rd18;
	ld.global.f32 	%f93, [%rd19];
	fma.rn.f32 	%f94, %f92, %f93, %f117;
	ld.global.f32 	%f95, [%rd17+4];
	ld.global.f32 	%f96, [%rd19+4];
	fma.rn.f32 	%f97, %f95, %f96, %f94;
	ld.global.f32 	%f98, [%rd17+8];
	ld.global.f32 	%f99, [%rd19+8];
	fma.rn.f32 	%f100, %f98, %f99, %f97;
	ld.global.f32 	%f101, [%rd17+12];
	ld.global.f32 	%f102, [%rd19+12];
	fma.rn.f32 	%f117, %f101, %f102, %f100;
	add.s32 	%r54, %r54, 4;
$L__BB2_12:
	setp.eq.s32 	%p11, %r8, 0;
	@%p11 bra 	$L__BB2_16;
	setp.eq.s32 	%p12, %r8, 1;
	add.s32 	%r45, %r11, %r54;
	add.s32 	%r46, %r54, %r12;
	mul.wide.s32 	%rd20, %r45, 4;
	add.s64 	%rd3, %rd2, %rd20;
	ld.global.f32 	%f103, [%rd3];
	mul.wide.s32 	%rd21, %r46, 4;
	add.s64 	%rd4, %rd1, %rd21;
	ld.global.f32 	%f104, [%rd4];
	fma.rn.f32 	%f117, %f103, %f104, %f117;
	@%p12 bra 	$L__BB2_16;
	setp.eq.s32 	%p13, %r8, 2;
	ld.global.f32 	%f105, [%rd3+4];
	ld.global.f32 	%f106, [%rd4+4];
	fma.rn.f32 	%f117, %f105, %f106, %f117;
	@%p13 bra 	$L__BB2_16;
	ld.global.f32 	%f107, [%rd3+8];
	ld.global.f32 	%f108, [%rd4+8];
	fma.rn.f32 	%f117, %f107, %f108, %f117;
$L__BB2_16:
	add.s32 	%r49, %r49, 1;
	setp.ne.s32 	%p14, %r49, %r28;
	@%p14 bra 	$L__BB2_3;
$L__BB2_17:
	ld.param.u64 	%rd25, [_Z11convolve_2DPfS_S_iiiiii_param_2];
	mad.lo.s32 	%r47, %r26, %r1, %r2;
	mad.lo.s32 	%r48, %r47, %r27, %r3;
	cvta.to.global.u64 	%rd22, %rd25;
	mul.wide.s32 	%rd23, %r48, 4;
	add.s64 	%rd24, %rd22, %rd23;
	st.global.f32 	[%rd24], %f117;
$L__BB2_18:
	ret;

}
	// .globl	_Z11subsample2DPfS_iiiii
.visible .entry _Z11subsample2DPfS_iiiii(
	.param .u64 .ptr .align 1 _Z11subsample2DPfS_iiiii_param_0,
	.param .u64 .ptr .align 1 _Z11subsample2DPfS_iiiii_param_1,
	.param .u32 _Z11subsample2DPfS_iiiii_param_2,
	.param .u32 _Z11subsample2DPfS_iiiii_param_3,
	.param .u32 _Z11subsample2DPfS_iiiii_param_4,
	.param .u32 _Z11subsample2DPfS_iiiii_param_5,
	.param .u32 _Z11subsample2DPfS_iiiii_param_6
)
{
	.reg .pred 	%p<15>;
	.reg .b32 	%r<59>;
	.reg .b32 	%f<90>;
	.reg .b64 	%rd<46>;

	ld.param.u64 	%rd6, [_Z11subsample2DPfS_iiiii_param_0];
	ld.param.u64 	%rd5, [_Z11subsample2DPfS_iiiii_param_1];
	ld.param.u32 	%r27, [_Z11subsample2DPfS_iiiii_param_2];
	ld.param.u32 	%r28, [_Z11subsample2DPfS_iiiii_param_3];
	ld.param.u32 	%r32, [_Z11subsample2DPfS_iiiii_param_4];
	ld.param.u32 	%r30, [_Z11subsample2DPfS_iiiii_param_5];
	ld.param.u32 	%r31, [_Z11subsample2DPfS_iiiii_param_6];
	cvta.to.global.u64 	%rd1, %rd6;
	mov.u32 	%r33, %tid.x;
	mov.u32 	%r34, %ctaid.x;
	mov.u32 	%r35, %ntid.x;
	mad.lo.s32 	%r1, %r34, %r35, %r33;
	mov.u32 	%r36, %tid.y;
	mov.u32 	%r37, %ctaid.y;
	mov.u32 	%r38, %ntid.y;
	mad.lo.s32 	%r39, %r37, %r38, %r36;
	mov.u32 	%r3, %ctaid.z;
	setp.ge.s32 	%p1, %r1, %r30;
	setp.ge.s32 	%p2, %r39, %r32;
	or.pred  	%p3, %p1, %p2;
	@%p3 bra 	$L__BB3_18;
	setp.lt.s32 	%p4, %r31, 1;
	mov.f32 	%f88, 0f00000000;
	@%p4 bra 	$L__BB3_17;
	mul.lo.s32 	%r4, %r31, %r1;
	mul.lo.s32 	%r41, %r27, %r3;
	mad.lo.s32 	%r5, %r31, %r39, %r41;
	and.b32  	%r6, %r31, 15;
	and.b32  	%r7, %r31, 7;
	add.s32 	%r8, %r7, -1;
	and.b32  	%r9, %r31, 2147483632;
	and.b32  	%r10, %r31, 3;
	neg.s32 	%r11, %r9;
	mad.lo.s32 	%r12, %r28, %r5, %r4;
	shl.b32 	%r13, %r28, 4;
	mov.f32 	%f88, 0f00000000;
	mov.b32 	%r53, 0;
	mul.wide.s32 	%rd3, %r28, 4;
$L__BB3_3:
	setp.lt.u32 	%p5, %r31, 16;
	add.s32 	%r15, %r53, %r4;
	mov.b32 	%r57, 0;
	@%p5 bra 	$L__BB3_6;
	add.s32 	%r54, %r12, %r53;
	mov.u32 	%r55, %r11;
$L__BB3_5:
	.pragma "nounroll";
	mul.wide.s32 	%rd7, %r54, 4;
	add.s64 	%rd8, %rd1, %rd7;
	ld.global.f32 	%f20, [%rd8];
	add.f32 	%f21, %f88, %f20;
	mul.wide.s32 	%rd9, %r28, 4;
	add.s64 	%rd10, %rd8, %rd9;
	ld.global.f32 	%f22, [%rd10];
	add.f32 	%f23, %f21, %f22;
	add.s64 	%rd11, %rd10, %rd9;
	ld.global.f32 	%f24, [%rd11];
	add.f32 	%f25, %f23, %f24;
	add.s64 	%rd12, %rd11, %rd9;
	ld.global.f32 	%f26, [%rd12];
	add.f32 	%f27, %f25, %f26;
	add.s64 	%rd13, %rd12, %rd9;
	ld.global.f32 	%f28, [%rd13];
	add.f32 	%f29, %f27, %f28;
	add.s64 	%rd14, %rd13, %rd9;
	ld.global.f32 	%f30, [%rd14];
	add.f32 	%f31, %f29, %f30;
	add.s64 	%rd15, %rd14, %rd9;
	ld.global.f32 	%f32, [%rd15];
	add.f32 	%f33, %f31, %f32;
	add.s64 	%rd16, %rd15, %rd9;
	ld.global.f32 	%f34, [%rd16];
	add.f32 	%f35, %f33, %f34;
	add.s64 	%rd17, %rd16, %rd9;
	ld.global.f32 	%f36, [%rd17];
	add.f32 	%f37, %f35, %f36;
	add.s64 	%rd18, %rd17, %rd9;
	ld.global.f32 	%f38, [%rd18];
	add.f32 	%f39, %f37, %f38;
	add.s64 	%rd19, %rd18, %rd9;
	ld.global.f32 	%f40, [%rd19];
	add.f32 	%f41, %f39, %f40;
	add.s64 	%rd20, %rd19, %rd9;
	ld.global.f32 	%f42, [%rd20];
	add.f32 	%f43, %f41, %f42;
	add.s64 	%rd21, %rd20, %rd9;
	ld.global.f32 	%f44, [%rd21];
	add.f32 	%f45, %f43, %f44;
	add.s64 	%rd22, %rd21, %rd9;
	ld.global.f32 	%f46, [%rd22];
	add.f32 	%f47, %f45, %f46;
	add.s64 	%rd23, %rd22, %rd9;
	ld.global.f32 	%f48, [%rd23];
	add.f32 	%f49, %f47, %f48;
	add.s64 	%rd24, %rd23, %rd9;
	ld.global.f32 	%f50, [%rd24];
	add.f32 	%f88, %f49, %f50;
	add.s32 	%r55, %r55, 16;
	add.s32 	%r54, %r54, %r13;
	setp.ne.s32 	%p6, %r55, 0;
	mov.u32 	%r57, %r9;
	@%p6 bra 	$L__BB3_5;
$L__BB3_6:
	setp.eq.s32 	%p7, %r6, 0;
	@%p7 bra 	$L__BB3_16;
	add.s32 	%r43, %r6, -1;
	setp.lt.u32 	%p8, %r43, 7;
	@%p8 bra 	$L__BB3_9;
	add.s32 	%r44, %r5, %r57;
	mad.lo.s32 	%r45, %r44, %r28, %r15;
	mul.wide.s32 	%rd25, %r45, 4;
	add.s64 	%rd26, %rd1, %rd25;
	ld.global.f32 	%f52, [%rd26];
	add.f32 	%f53, %f88, %f52;
	mul.wide.s32 	%rd27, %r28, 4;
	add.s64 	%rd28, %rd26, %rd27;
	ld.global.f32 	%f54, [%rd28];
	add.f32 	%f55, %f53, %f54;
	add.s64 	%rd29, %rd28, %rd27;
	ld.global.f32 	%f56, [%rd29];
	add.f32 	%f57, %f55, %f56;
	add.s64 	%rd30, %rd29, %rd27;
	ld.global.f32 	%f58, [%rd30];
	add.f32 	%f59, %f57, %f58;
	add.s64 	%rd31, %rd30, %rd27;
	ld.global.f32 	%f60, [%rd31];
	add.f32 	%f61, %f59, %f60;
	add.s64 	%rd32, %rd31, %rd27;
	ld.global.f32 	%f62, [%rd32];
	add.f32 	%f63, %f61, %f62;
	add.s64 	%rd33, %rd32, %rd27;
	ld.global.f32 	%f64, [%rd33];
	add.f32 	%f65, %f63, %f64;
	add.s64 	%rd34, %rd33, %rd27;
	ld.global.f32 	%f66, [%rd34];
	add.f32 	%f88, %f65, %f66;
	add.s32 	%r57, %r57, 8;
$L__BB3_9:
	setp.eq.s32 	%p9, %r7, 0;
	@%p9 bra 	$L__BB3_16;
	setp.lt.u32 	%p10, %r8, 3;
	@%p10 bra 	$L__BB3_12;
	add.s32 	%r46, %r5, %r57;
	mad.lo.s32 	%r47, %r46, %r28, %r15;
	mul.wide.s32 	%rd35, %r47, 4;
	add.s64 	%rd36, %rd1, %rd35;
	ld.global.f32 	%f68, [%rd36];
	add.f32 	%f69, %f88, %f68;
	add.s64 	%rd38, %rd36, %rd3;
	ld.global.f32 	%f70, [%rd38];
	add.f32 	%f71, %f69, %f70;
	add.s64 	%rd39, %rd38, %rd3;
	ld.global.f32 	%f72, [%rd39];
	add.f32 	%f73, %f71, %f72;
	add.s64 	%rd40, %rd39, %rd3;
	ld.global.f32 	%f74, [%rd40];
	add.f32 	%f88, %f73, %f74;
	add.s32 	%r57, %r57, 4;
$L__BB3_12:
	setp.eq.s32 	%p11, %r10, 0;
	@%p11 bra 	$L__BB3_16;
	setp.eq.s32 	%p12, %r10, 1;
	add.s32 	%r48, %r5, %r57;
	mad.lo.s32 	%r49, %r48, %r28, %r15;
	mul.wide.s32 	%rd41, %r49, 4;
	add.s64 	%rd2, %rd1, %rd41;
	ld.global.f32 	%f75, [%rd2];
	add.f32 	%f88, %f88, %f75;
	@%p12 bra 	$L__BB3_16;
	setp.eq.s32 	%p13, %r10, 2;
	add.s64 	%rd4, %rd2, %rd3;
	ld.global.f32 	%f76, [%rd4];
	add.f32 	%f88, %f88, %f76;
	@%p13 bra 	$L__BB3_16;
	add.s64 	%rd42, %rd4, %rd3;
	ld.global.f32 	%f77, [%rd42];
	add.f32 	%f88, %f88, %f77;
$L__BB3_16:
	add.s32 	%r53, %r53, 1;
	setp.ne.s32 	%p14, %r53, %r31;
	@%p14 bra 	$L__BB3_3;
$L__BB3_17:
	mad.lo.s32 	%r50, %r32, %r3, %r39;
	mad.lo.s32 	%r51, %r50, %r30, %r1;
	mul.lo.s32 	%r52, %r31, %r31;
	cvt.rn.f32.u32 	%f78, %r52;
	div.rn.f32 	%f79, %f88, %f78;
	cvta.to.global.u64 	%rd43, %rd5;
	mul.wide.s32 	%rd44, %r51, 4;
	add.s64 	%rd45, %rd43, %rd44;
	st.global.f32 	[%rd45], %f79;
$L__BB3_18:
	ret;

}
	// .globl	_Z21convolve_multichannelPfS_S_iiiiiii
.visible .entry _Z21convolve_multichannelPfS_S_iiiiiii(
	.param .u64 .ptr .align 1 _Z21convolve_multichannelPfS_S_iiiiiii_param_0,
	.param .u64 .ptr .align 1 _Z21convolve_multichannelPfS_S_iiiiiii_param_1,
	.param .u64 .ptr .align 1 _Z21convolve_multichannelPfS_S_iiiiiii_param_2,
	.param .u32 _Z21convolve_multichannelPfS_S_iiiiiii_param_3,
	.param .u32 _Z21convolve_multichannelPfS_S_iiiiiii_param_4,
	.param .u32 _Z21convolve_multichannelPfS_S_iiiiiii_param_5,
	.param .u32 _Z21convolve_multichannelPfS_S_iiiiiii_param_6,
	.param .u32 _Z21convolve_multichannelPfS_S_iiiiiii_param_7,
	.param .u32 _Z21convolve_multichannelPfS_S_iiiiiii_param_8,
	.param .u32 _Z21convolve_multichannelPfS_S_iiiiiii_param_9
)
{
	.reg .pred 	%p<63>;
	.reg .b32 	%r<92>;
	.reg .b32 	%f<103>;
	.reg .b64 	%rd<30>;

	ld.param.u64 	%rd8, [_Z21convolve_multichannelPfS_S_iiiiiii_param_0];
	ld.param.u64 	%rd9, [_Z21convolve_multichannelPfS_S_iiiiiii_param_1];
	ld.param.u32 	%r30, [_Z21convolve_multichannelPfS_S_iiiiiii_param_4];
	ld.param.u32 	%r31, [_Z21convolve_multichannelPfS_S_iiiiiii_param_5];
	ld.param.u32 	%r32, [_Z21convolve_multichannelPfS_S_iiiiiii_param_6];
	ld.param.u32 	%r33, [_Z21convolve_multichannelPfS_S_iiiiiii_param_7];
	ld.param.u32 	%r36, [_Z21convolve_multichannelPfS_S_iiiiiii_param_8];
	ld.param.u32 	%r35, [_Z21convolve_multichannelPfS_S_iiiiiii_param_9];
	cvta.to.global.u64 	%rd1, %rd9;
	cvta.to.global.u64 	%rd2, %rd8;
	mov.u32 	%r1, %ctaid.z;
	mov.u32 	%r37, %ctaid.y;
	mov.u32 	%r38, %ntid.y;
	mov.u32 	%r39, %tid.y;
	mad.lo.s32 	%r40, %r37, %r38, %r39;
	mov.u32 	%r41, %ctaid.x;
	mov.u32 	%r42, %ntid.x;
	mov.u32 	%r43, %tid.x;
	mad.lo.s32 	%r3, %r41, %r42, %r43;
	setp.ge.s32 	%p1, %r1, %r33;
	setp.ge.s32 	%p2, %r40, %r36;
	or.pred  	%p3, %p1, %p2;
	setp.ge.s32 	%p4, %r3, %r35;
	or.pred  	%p5, %p3, %p4;
	mov.f32 	%f81, 0f00000000;
	@%p5 bra 	$L__BB4_48;
	setp.lt.s32 	%p6, %r32, 1;
	@%p6 bra 	$L__BB4_47;
	ld.param.u32 	%r84, [_Z21convolve_multichannelPfS_S_iiiiiii_param_3];
	setp.lt.s32 	%p7, %r31, 1;
	mul.lo.s32 	%r44, %r30, %r84;
	mul.lo.s32 	%r4, %r44, %r32;
	mul.lo.s32 	%r45, %r31, %r31;
	mul.lo.s32 	%r46, %r45, %r32;
	mul.lo.s32 	%r5, %r46, %r33;
	@%p7 bra 	$L__BB4_47;
	and.b32  	%r6, %r31, 7;
	and.b32  	%r7, %r31, 2147483640;
	mov.f32 	%f81, 0f00000000;
	mov.b32 	%r86, 0;
$L__BB4_4:
	mov.b32 	%r87, 0;
$L__BB4_5:
	ld.param.u32 	%r85, [_Z21convolve_multichannelPfS_S_iiiiiii_param_3];
	setp.lt.u32 	%p8, %r31, 8;
	mad.lo.s32 	%r50, %r86, %r85, %r40;
	add.s32 	%r51, %r50, %r87;
	mad.lo.s32 	%r10, %r51, %r30, %r3;
	mad.lo.s32 	%r52, %r32, %r1, %r86;
	mad.lo.s32 	%r53, %r52, %r31, %r87;
	mul.lo.s32 	%r11, %r53, %r31;
	mov.b32 	%r90, 0;
	@%p8 bra 	$L__BB4_24;
	mov.b32 	%r88, 0;
$L__BB4_7:
	.pragma "nounroll";
	add.s32 	%r13, %r10, %r88;
	add.s32 	%r14, %r88, %r11;
	setp.ge.s32 	%p9, %r13, %r4;
	setp.ge.s32 	%p10, %r14, %r5;
	mul.wide.s32 	%rd10, %r13, 4;
	add.s64 	%rd3, %rd2, %rd10;
	mul.wide.s32 	%rd11, %r14, 4;
	add.s64 	%rd4, %rd1, %rd11;
	or.pred  	%p11, %p9, %p10;
	@%p11 bra 	$L__BB4_9;
	ld.global.f32 	%f45, [%rd3];
	ld.global.f32 	%f46, [%rd4];
	fma.rn.f32 	%f81, %f45, %f46, %f81;
$L__BB4_9:
	add.s32 	%r55, %r13, 1;
	add.s32 	%r56, %r14, 1;
	setp.ge.s32 	%p12, %r55, %r4;
	setp.ge.s32 	%p13, %r56, %r5;
	or.pred  	%p14, %p12, %p13;
	@%p14 bra 	$L__BB4_11;
	ld.global.f32 	%f47, [%rd3+4];
	ld.global.f32 	%f48, [%rd4+4];
	fma.rn.f32 	%f81, %f47, %f48, %f81;
$L__BB4_11:
	add.s32 	%r57, %r13, 2;
	add.s32 	%r58, %r14, 2;
	setp.ge.s32 	%p15, %r57, %r4;
	setp.ge.s32 	%p16, %r58, %r5;
	or.pred  	%p17, %p15, %p16;
	@%p17 bra 	$L__BB4_13;
	ld.global.f32 	%f49, [%rd3+8];
	ld.global.f32 	%f50, [%rd4+8];
	fma.rn.f32 	%f81, %f49, %f50, %f81;
$L__BB4_13:
	add.s32 	%r59, %r13, 3;
	add.s32 	%r60, %r14, 3;
	setp.ge.s32 	%p18, %r59, %r4;
	setp.ge.s32 	%p19, %r60, %r5;
	or.pred  	%p20, %p18, %p19;
	@%p20 bra 	$L__BB4_15;
	ld.global.f32 	%f51, [%rd3+12];
	ld.global.f32 	%f52, [%rd4+12];
	fma.rn.f32 	%f81, %f51, %f52, %f81;
$L__BB4_15:
	add.s32 	%r61, %r13, 4;
	add.s32 	%r62, %r14, 4;
	setp.ge.s32 	%p21, %r61, %r4;
	setp.ge.s32 	%p22, %r62, %r5;
	or.pred  	%p23, %p21, %p22;
	@%p23 bra 	$L__BB4_17;
	ld.global.f32 	%f53, [%rd3+16];
	ld.global.f32 	%f54, [%rd4+16];
	fma.rn.f32 	%f81, %f53, %f54, %f81;
$L__BB4_17:
	add.s32 	%r63, %r13, 5;
	add.s32 	%r64, %r14, 5;
	setp.ge.s32 	%p24, %r63, %r4;
	setp.ge.s32 	%p25, %r64, %r5;
	or.pred  	%p26, %p24, %p25;
	@%p26 bra 	$L__BB4_19;
	ld.global.f32 	%f55, [%rd3+20];
	ld.global.f32 	%f56, [%rd4+20];
	fma.rn.f32 	%f81, %f55, %f56, %f81;
$L__BB4_19:
	add.s32 	%r65, %r13, 6;
	add.s32 	%r66, %r14, 6;
	setp.ge.s32 	%p27, %r65, %r4;
	setp.ge.s32 	%p28, %r66, %r5;
	or.pred  	%p29, %p27, %p28;
	@%p29 bra 	$L__BB4_21;
	ld.global.f32 	%f57, [%rd3+24];
	ld.global.f32 	%f58, [%rd4+24];
	fma.rn.f32 	%f81, %f57, %f58, %f81;
$L__BB4_21:
	add.s32 	%r67, %r13, 7;
	add.s32 	%r68, %r14, 7;
	setp.ge.s32 	%p30, %r67, %r4;
	setp.ge.s32 	%p31, %r68, %r5;
	or.pred  	%p32, %p30, %p31;
	@%p32 bra 	$L__BB4_23;
	ld.global.f32 	%f59, [%rd3+28];
	ld.global.f32 	%f60, [%rd4+28];
	fma.rn.f32 	%f81, %f59, %f60, %f81;
$L__BB4_23:
	add.s32 	%r88, %r88, 8;
	setp.ne.s32 	%p33, %r88, %r7;
	mov.u32 	%r90, %r7;
	@%p33 bra 	$L__BB4_7;
$L__BB4_24:
	setp.eq.s32 	%p34, %r6, 0;
	@%p34 bra 	$L__BB4_45;
	add.s32 	%r69, %r6, -1;
	setp.lt.u32 	%p35, %r69, 3;
	@%p35 bra 	$L__BB4_35;
	add.s32 	%r17, %r10, %r90;
	add.s32 	%r18, %r90, %r11;
	setp.ge.s32 	%p36, %r17, %r4;
	setp.ge.s32 	%p37, %r18, %r5;
	mul.wide.s32 	%rd12, %r17, 4;
	add.s64 	%rd5, %rd2, %rd12;
	mul.wide.s32 	%rd13, %r18, 4;
	add.s64 	%rd6, %rd1, %rd13;
	or.pred  	%p38, %p36, %p37;
	@%p38 bra 	$L__BB4_28;
	ld.global.f32 	%f62, [%rd5];
	ld.global.f32 	%f63, [%rd6];
	fma.rn.f32 	%f81, %f62, %f63, %f81;
$L__BB4_28:
	add.s32 	%r70, %r17, 1;
	add.s32 	%r71, %r18, 1;
	setp.ge.s32 	%p39, %r70, %r4;
	setp.ge.s32 	%p40, %r71, %r5;
	or.pred  	%p41, %p39, %p40;
	@%p41 bra 	$L__BB4_30;
	ld.global.f32 	%f64, [%rd5+4];
	ld.global.f32 	%f65, [%rd6+4];
	fma.rn.f32 	%f81, %f64, %f65, %f81;
$L__BB4_30:
	add.s32 	%r72, %r17, 2;
	add.s32 	%r73, %r18, 2;
	setp.ge.s32 	%p42, %r72, %r4;
	setp.ge.s32 	%p43, %r73, %r5;
	or.pred  	%p44, %p42, %p43;
	@%p44 bra 	$L__BB4_32;
	ld.global.f32 	%f66, [%rd5+8];
	ld.global.f32 	%f67, [%rd6+8];
	fma.rn.f32 	%f81, %f66, %f67, %f81;
$L__BB4_32:
	add.s32 	%r74, %r17, 3;
	add.s32 	%r75, %r18, 3;
	setp.ge.s32 	%p45, %r74, %r4;
	setp.ge.s32 	%p46, %r75, %r5;
	or.pred  	%p47, %p45, %p46;
	@%p47 bra 	$L__BB4_34;
	ld.global.f32 	%f68, [%rd5+12];
	ld.global.f32 	%f69, [%rd6+12];
	fma.rn.f32 	%f81, %f68, %f69, %f81;
$L__BB4_34:
	add.s32 	%r90, %r90, 4;
$L__BB4_35:
	and.b32  	%r76, %r31, 3;
	setp.eq.s32 	%p48, %r76, 0;
	@%p48 bra 	$L__BB4_45;
	setp.eq.s32 	%p49, %r76, 1;
	@%p49 bra 	$L__BB4_42;
	add.s32 	%r21, %r10, %r90;
	add.s32 	%r22, %r90, %r11;
	setp.ge.s32 	%p50, %r21, %r4;
	setp.ge.s32 	%p51, %r22, %r5;
	or.pred  	%p52, %p50, %p51;
	@%p52 bra 	$L__BB4_39;
	mul.wide.s32 	%rd14, %r21, 4;
	add.s64 	%rd15, %rd2, %rd14;
	ld.global.f32 	%f71, [%rd15];
	mul.wide.s32 	%rd16, %r22, 4;
	add.s64 	%rd17, %rd1, %rd16;
	ld.global.f32 	%f72, [%rd17];
	fma.rn.f32 	%f81, %f71, %f72, %f81;
$L__BB4_39:
	add.s32 	%r77, %r21, 1;
	add.s32 	%r78, %r22, 1;
	setp.ge.s32 	%p53, %r77, %r4;
	setp.ge.s32 	%p54, %r78, %r5;
	or.pred  	%p55, %p53, %p54;
	@%p55 bra 	$L__BB4_41;
	mul.wide.s32 	%rd18, %r21, 4;
	add.s64 	%rd19, %rd2, %rd18;
	ld.global.f32 	%f73, [%rd19+4];
	mul.wide.s32 	%rd20, %r22, 4;
	add.s64 	%rd21, %rd1, %rd20;
	ld.global.f32 	%f74, [%rd21+4];
	fma.rn.f32 	%f81, %f73, %f74, %f81;
$L__BB4_41:
	add.s32 	%r90, %r90, 2;
$L__BB4_42:
	and.b32  	%r81, %r31, 1;
	setp.eq.b32 	%p56, %r81, 1;
	not.pred 	%p57, %p56;
	@%p57 bra 	$L__BB4_45;
	add.s32 	%r25, %r10, %r90;
	add.s32 	%r26, %r90, %r11;
	setp.ge.s32 	%p58, %r25, %r4;
	setp.ge.s32 	%p59, %r26, %r5;
	or.pred  	%p60, %p58, %p59;
	@%p60 bra 	$L__BB4_45;
	mul.wide.s32 	%rd22, %r25, 4;
	add.s64 	%rd23, %rd2, %rd22;
	ld.global.f32 	%f75, [%rd23];
	mul.wide.s32 	%rd24, %r26, 4;
	add.s64 	%rd25, %rd1, %rd24;
	ld.global.f32 	%f76, [%rd25];
	fma.rn.f32 	%f81, %f75, %f76, %f81;
$L__BB4_45:
	add.s32 	%r87, %r87, 1;
	setp.ne.s32 	%p61, %r87, %r31;
	@%p61 bra 	$L__BB4_5;
	add.s32 	%r86, %r86, 1;
	setp.ne.s32 	%p62, %r86, %r32;
	@%p62 bra 	$L__BB4_4;
$L__BB4_47:
	ld.param.u64 	%rd29, [_Z21convolve_multichannelPfS_S_iiiiiii_param_2];
	mad.lo.s32 	%r82, %r36, %r1, %r40;
	mad.lo.s32 	%r83, %r82, %r35, %r3;
	cvta.to.global.u64 	%rd26, %rd29;
	mul.wide.s32 	%rd27, %r83, 4;
	add.s64 	%rd28, %rd26, %rd27;
	st.global.f32 	[%rd28], %f81;
$L__BB4_48:
	ret;

}
	// .globl	_Z7flattenPfS_iii
.visible .entry _Z7flattenPfS_iii(
	.param .u64 .ptr .align 1 _Z7flattenPfS_iii_param_0,
	.param .u64 .ptr .align 1 _Z7flattenPfS_iii_param_1,
	.param .u32 _Z7flattenPfS_iii_param_2,
	.param .u32 _Z7flattenPfS_iii_param_3,
	.param .u32 _Z7flattenPfS_iii_param_4
)
{
	.reg .pred 	%p<6>;
	.reg .b32 	%r<17>;
	.reg .b32 	%f<2>;
	.reg .b64 	%rd<8>;

	ld.param.u64 	%rd1, [_Z7flattenPfS_iii_param_0];
	ld.param.u64 	%rd2, [_Z7flattenPfS_iii_param_1];
	ld.param.u32 	%r4, [_Z7flattenPfS_iii_param_2];
	ld.param.u32 	%r6, [_Z7flattenPfS_iii_param_3];
	ld.param.u32 	%r7, [_Z7flattenPfS_iii_param_4];
	mov.u32 	%r1, %ctaid.z;
	mov.u32 	%r8, %ctaid.y;
	mov.u32 	%r9, %ntid.y;
	mov.u32 	%r10, %tid.y;
	mad.lo.s32 	%r11, %r8, %r9, %r10;
	mov.u32 	%r12, %ctaid.x;
	mov.u32 	%r13, %ntid.x;
	mov.u32 	%r14, %tid.x;
	mad.lo.s32 	%r3, %r12, %r13, %r14;
	setp.ge.s32 	%p1, %r1, %r7;
	setp.ge.s32 	%p2, %r11, %r6;
	or.pred  	%p3, %p1, %p2;
	setp.ge.s32 	%p4, %r3, %r4;
	or.pred  	%p5, %p4, %p3;
	@%p5 bra 	$L__BB5_2;
	cvta.to.global.u64 	%rd3, %rd1;
	cvta.to.global.u64 	%rd4, %rd2;
	mad.lo.s32 	%r15, %r6, %r1, %r11;
	mad.lo.s32 	%r16, %r15, %r4, %r3;
	mul.wide.s32 	%rd5, %r16, 4;
	add.s64 	%rd6, %rd3, %rd5;
	ld.global.f32 	%f1, [%rd6];
	add.s64 	%rd7, %rd4, %rd5;
	st.global.f32 	[%rd7], %f1;
$L__BB5_2:
	ret;

}
	// .globl	_Z5densePfS_S_S_ii
.visible .entry _Z5densePfS_S_S_ii(
	.param .u64 .ptr .align 1 _Z5densePfS_S_S_ii_param_0,
	.param .u64 .ptr .align 1 _Z5densePfS_S_S_ii_param_1,
	.param .u64 .ptr .align 1 _Z5densePfS_S_S_ii_param_2,
	.param .u64 .ptr .align 1 _Z5densePfS_S_S_ii_param_3,
	.param .u32 _Z5densePfS_S_S_ii_param_4,
	.param .u32 _Z5densePfS_S_S_ii_param_5
)
{
	.reg .pred 	%p<11>;
	.reg .b32 	%r<38>;
	.reg .b32 	%f<110>;
	.reg .b64 	%rd<35>;

	ld.param.u64 	%rd12, [_Z5densePfS_S_S_ii_param_0];
	ld.param.u64 	%rd13, [_Z5densePfS_S_S_ii_param_1];
	ld.param.u64 	%rd10, [_Z5densePfS_S_S_ii_param_2];
	ld.param.u64 	%rd11, [_Z5densePfS_S_S_ii_param_3];
	ld.param.u32 	%r23, [_Z5densePfS_S_S_ii_param_4];
	ld.param.u32 	%r24, [_Z5densePfS_S_S_ii_param_5];
	cvta.to.global.u64 	%rd1, %rd13;
	cvta.to.global.u64 	%rd2, %rd12;
	mov.u32 	%r25, %ctaid.x;
	mov.u32 	%r26, %ntid.x;
	mov.u32 	%r27, %tid.x;
	mad.lo.s32 	%r1, %r25, %r26, %r27;
	setp.ge.s32 	%p1, %r1, %r24;
	@%p1 bra 	$L__BB6_15;
	cvta.to.global.u64 	%rd14, %rd10;
	mul.wide.s32 	%rd15, %r1, 4;
	add.s64 	%rd16, %rd14, %rd15;
	ld.global.f32 	%f109, [%rd16];
	setp.lt.s32 	%p2, %r23, 1;
	@%p2 bra 	$L__BB6_14;
	mul.lo.s32 	%r2, %r23, %r1;
	and.b32  	%r3, %r23, 15;
	setp.lt.u32 	%p3, %r23, 16;
	mov.b32 	%r34, 0;
	@%p3 bra 	$L__BB6_5;
	and.b32  	%r34, %r23, 2147483632;
	neg.s32 	%r32, %r34;
	add.s64 	%rd3, %rd1, 32;
	add.s64 	%rd33, %rd2, 32;
	mov.u32 	%r31, %r2;
$L__BB6_4:
	.pragma "nounroll";
	mul.wide.s32 	%rd17, %r31, 4;
	add.s64 	%rd18, %rd3, %rd17;
	ld.global.f32 	%f16, [%rd33+-32];
	ld.global.f32 	%f17, [%rd18+-32];
	fma.rn.f32 	%f18, %f16, %f17, %f109;
	ld.global.f32 	%f19, [%rd33+-28];
	ld.global.f32 	%f20, [%rd18+-28];
	fma.rn.f32 	%f21, %f19, %f20, %f18;
	ld.global.f32 	%f22, [%rd33+-24];
	ld.global.f32 	%f23, [%rd18+-24];
	fma.rn.f32 	%f24, %f22, %f23, %f21;
	ld.global.f32 	%f25, [%rd33+-20];
	ld.global.f32 	%f26, [%rd18+-20];
	fma.rn.f32 	%f27, %f25, %f26, %f24;
	ld.global.f32 	%f28, [%rd33+-16];
	ld.global.f32 	%f29, [%rd18+-16];
	fma.rn.f32 	%f30, %f28, %f29, %f27;
	ld.global.f32 	%f31, [%rd33+-12];
	ld.global.f32 	%f32, [%rd18+-12];
	fma.rn.f32 	%f33, %f31, %f32, %f30;
	ld.global.f32 	%f34, [%rd33+-8];
	ld.global.f32 	%f35, [%rd18+-8];
	fma.rn.f32 	%f36, %f34, %f35, %f33;
	ld.global.f32 	%f37, [%rd33+-4];
	ld.global.f32 	%f38, [%rd18+-4];
	fma.rn.f32 	%f39, %f37, %f38, %f36;
	ld.global.f32 	%f40, [%rd33];
	ld.global.f32 	%f41, [%rd18];
	fma.rn.f32 	%f42, %f40, %f41, %f39;
	ld.global.f32 	%f43, [%rd33+4];
	ld.global.f32 	%f44, [%rd18+4];
	fma.rn.f32 	%f45, %f43, %f44, %f42;
	ld.global.f32 	%f46, [%rd33+8];
	ld.global.f32 	%f47, [%rd18+8];
	fma.rn.f32 	%f48, %f46, %f47, %f45;
	ld.global.f32 	%f49, [%rd33+12];
	ld.global.f32 	%f50, [%rd18+12];
	fma.rn.f32 	%f51, %f49, %f50, %f48;
	ld.global.f32 	%f52, [%rd33+16];
	ld.global.f32 	%f53, [%rd18+16];
	fma.rn.f32 	%f54, %f52, %f53, %f51;
	ld.global.f32 	%f55, [%rd33+20];
	ld.global.f32 	%f56, [%rd18+20];
	fma.rn.f32 	%f57, %f55, %f56, %f54;
	ld.global.f32 	%f58, [%rd33+24];
	ld.global.f32 	%f59, [%rd18+24];
	fma.rn.f32 	%f60, %f58, %f59, %f57;
	ld.global.f32 	%f61, [%rd33+28];
	ld.global.f32 	%f62, [%rd18+28];
	fma.rn.f32 	%f109, %f61, %f62, %f60;
	add.s32 	%r32, %r32, 16;
	add.s32 	%r31, %r31, 16;
	add.s64 	%rd33, %rd33, 64;
	setp.ne.s32 	%p4, %r32, 0;
	@%p4 bra 	$L__BB6_4;
$L__BB6_5:
	setp.eq.s32 	%p5, %r3, 0;
	@%p5 bra 	$L__BB6_14;
	and.b32  	%r11, %r23, 7;
	setp.lt.u32 	%p6, %r3, 8;
	@%p6 bra 	$L__BB6_8;
	add.s32 	%r29, %r34, %r2;
	mul.wide.u32 	%rd19, %r34, 4;
	add.s64 	%rd20, %rd2, %rd19;
	ld.global.f32 	%f64, [%rd20];
	mul.wide.s32 	%rd21, %r29, 4;
	add.s64 	%rd22, %rd1, %rd21;
	ld.global.f32 	%f65, [%rd22];
	fma.rn.f32 	%f66, %f64, %f65, %f109;
	ld.global.f32 	%f67, [%rd20+4];
	ld.global.f32 	%f68, [%rd22+4];
	fma.rn.f32 	%f69, %f67, %f68, %f66;
	ld.global.f32 	%f70, [%rd20+8];
	ld.global.f32 	%f71, [%rd22+8];
	fma.rn.f32 	%f72, %f70, %f71, %f69;
	ld.global.f32 	%f73, [%rd20+12];
	ld.global.f32 	%f74, [%rd22+12];
	fma.rn.f32 	%f75, %f73, %f74, %f72;
	ld.global.f32 	%f76, [%rd20+16];
	ld.global.f32 	%f77, [%rd22+16];
	fma.rn.f32 	%f78, %f76, %f77, %f75;
	ld.global.f32 	%f79, [%rd20+20];
	ld.global.f32 	%f80, [%rd22+20];
	fma.rn.f32 	%f81, %f79, %f80, %f78;
	ld.global.f32 	%f82, [%rd20+24];
	ld.global.f32 	%f83, [%rd22+24];
	fma.rn.f32 	%f84, %f82, %f83, %f81;
	ld.global.f32 	%f85, [%rd20+28];
	ld.global.f32 	%f86, [%rd22+28];
	fma.rn.f32 	%f109, %f85, %f86, %f84;
	add.s32 	%r34, %r34, 8;
$L__BB6_8:
	setp.eq.s32 	%p7, %r11, 0;
	@%p7 bra 	$L__BB6_14;
	and.b32  	%r14, %r23, 3;
	setp.lt.u32 	%p8, %r11, 4;
	@%p8 bra 	$L__BB6_11;
	add.s32 	%r30, %r34, %r2;
	mul.wide.u32 	%rd23, %r34, 4;
	add.s64 	%rd24, %rd2, %rd23;
	ld.global.f32 	%f88, [%rd24];
	mul.wide.s32 	%rd25, %r30, 4;
	add.s64 	%rd26, %rd1, %rd25;
	ld.global.f32 	%f89, [%rd26];
	fma.rn.f32 	%f90, %f88, %f89, %f109;
	ld.global.f32 	%f91, [%rd24+4];
	ld.global.f32 	%f92, [%rd26+4];
	fma.rn.f32 	%f93, %f91, %f92, %f90;
	ld.global.f32 	%f94, [%rd24+8];
	ld.global.f32 	%f95, [%rd26+8];
	fma.rn.f32 	%f96, %f94, %f95, %f93;
	ld.global.f32 	%f97, [%rd24+12];
	ld.global.f32 	%f98, [%rd26+12];
	fma.rn.f32 	%f109, %f97, %f98, %f96;
	add.s32 	%r34, %r34, 4;
$L__BB6_11:
	setp.eq.s32 	%p9, %r14, 0;
	@%p9 bra 	$L__BB6_14;
	mul.wide.u32 	%rd27, %r34, 4;
	add.s64 	%rd34, %rd2, %rd27;
	add.s32 	%r37, %r34, %r2;
	neg.s32 	%r36, %r14;
$L__BB6_13:
	.pragma "nounroll";
	mul.wide.s32 	%rd28, %r37, 4;
	add.s64 	%rd29, %rd1, %rd28;
	ld.global.f32 	%f99, [%rd34];
	ld.global.f32 	%f100, [%rd29];
	fma.rn.f32 	%f109, %f99, %f100, %f109;
	add.s64 	%rd34, %rd34, 4;
	add.s32 	%r37, %r37, 1;
	add.s32 	%r36, %r36, 1;
	setp.ne.s32 	%p10, %r36, 0;
	@%p10 bra 	$L__BB6_13;
$L__BB6_14:
	cvta.to.global.u64 	%rd30, %rd11;
	add.s64 	%rd32, %rd30, %rd15;
	st.global.f32 	[%rd32], %f109;
$L__BB6_15:
	ret;

}
	// .globl	_Z21apply_activation_tanhPfi
.visible .entry _Z21apply_activation_tanhPfi(
	.param .u64 .ptr .align 1 _Z21apply_activation_tanhPfi_param_0,
	.param .u32 _Z21apply_activation_tanhPfi_param_1
)
{
	.reg .pred 	%p<4>;
	.reg .b32 	%r<6>;
	.reg .b32 	%f<17>;
	.reg .b64 	%rd<5>;

	ld.param.u64 	%rd1, [_Z21apply_activation_tanhPfi_param_0];
	ld.param.u32 	%r2, [_Z21apply_activation_tanhPfi_param_1];
	mov.u32 	%r3, %ctaid.x;
	mov.u32 	%r4, %ntid.x;
	mov.u32 	%r5, %tid.x;
	mad.lo.s32 	%r1, %r3, %r4, %r5;
	setp.ge.s32 	%p1, %r1, %r2;
	@%p1 bra 	$L__BB7_2;
	cvta.to.global.u64 	%rd2, %rd1;
	mul.wide.s32 	%rd3, %r1, 4;
	add.s64 	%rd4, %rd2, %rd3;
	ld.global.f32 	%f1, [%rd4];
	abs.f32 	%f2, %f1;
	mul.f32 	%f3, %f2, 0f4038AA3B;
	ex2.approx.ftz.f32 	%f4, %f3;
	add.f32 	%f5, %f4, 0f3F800000;
	rcp.approx.ftz.f32 	%f6, %f5;
	fma.rn.f32 	%f7, %f6, 0fC0000000, 0f3F800000;
	setp.ge.f32 	%p2, %f2, 0f41102CB4;
	selp.f32 	%f8, 0f3F800000, %f7, %p2;
	copysign.f32 	%f9, %f1, %f8;
	mul.f32 	%f10, %f1, %f1;
	fma.rn.f32 	%f11, %f10, 0f3C80F082, 0fBD563CAE;
	fma.rn.f32 	%f12, %f11, %f10, 0f3E085941;
	fma.rn.f32 	%f13, %f12, %f10, 0fBEAAA9ED;
	fma.rn.f32 	%f14, %f13, %f10, 0f00000000;
	fma.rn.f32 	%f15, %f14, %f1, %f1;
	setp.ge.f32 	%p3, %f2, 0f3F19999A;
	selp.f32 	%f16, %f9, %f15, %p3;
	st.global.f32 	[%rd4], %f16;
$L__BB7_2:
	ret;

}
	// .globl	_Z24apply_activation_softmaxPfi
.visible .entry _Z24apply_activation_softmaxPfi(
	.param .u64 .ptr .align 1 _Z24apply_activation_softmaxPfi_param_0,
	.param .u32 _Z24apply_activation_softmaxPfi_param_1
)
{
	.reg .pred 	%p<49>;
	.reg .b32 	%r<83>;
	.reg .b32 	%f<306>;
	.reg .b64 	%rd<28>;

	ld.param.u64 	%rd12, [_Z24apply_activation_softmaxPfi_param_0];
	ld.param.u32 	%r31, [_Z24apply_activation_softmaxPfi_param_1];
	cvta.to.global.u64 	%rd1, %rd12;
	mov.u32 	%r32, %ctaid.x;
	mov.u32 	%r33, %ntid.x;
	mov.u32 	%r34, %tid.x;
	mad.lo.s32 	%r1, %r32, %r33, %r34;
	setp.ge.s32 	%p1, %r1, %r31;
	@%p1 bra 	$L__BB8_28;
	ld.global.f32 	%f297, [%rd1];
	setp.lt.s32 	%p2, %r31, 2;
	@%p2 bra 	$L__BB8_15;
	add.s32 	%r2, %r31, -1;
	add.s32 	%r36, %r31, -2;
	and.b32  	%r3, %r2, 15;
	setp.lt.u32 	%p3, %r36, 15;
	mov.b32 	%r76, 1;
	@%p3 bra 	$L__BB8_6;
	and.b32  	%r38, %r2, -16;
	neg.s32 	%r74, %r38;
	add.s64 	%rd25, %rd1, 32;
	mov.b32 	%r73, 0;
$L__BB8_4:
	.pragma "nounroll";
	ld.global.f32 	%f29, [%rd25+-28];
	setp.gt.f32 	%p4, %f29, %f297;
	selp.f32 	%f30, %f29, %f297, %p4;
	ld.global.f32 	%f31, [%rd25+-24];
	setp.gt.f32 	%p5, %f31, %f30;
	selp.f32 	%f32, %f31, %f30, %p5;
	ld.global.f32 	%f33, [%rd25+-20];
	setp.gt.f32 	%p6, %f33, %f32;
	selp.f32 	%f34, %f33, %f32, %p6;
	ld.global.f32 	%f35, [%rd25+-16];
	setp.gt.f32 	%p7, %f35, %f34;
	selp.f32 	%f36, %f35, %f34, %p7;
	ld.global.f32 	%f37, [%rd25+-12];
	setp.gt.f32 	%p8, %f37, %f36;
	selp.f32 	%f38, %f37, %f36, %p8;
	ld.global.f32 	%f39, [%rd25+-8];
	setp.gt.f32 	%p9, %f39, %f38;
	selp.f32 	%f40, %f39, %f38, %p9;
	ld.global.f32 	%f41, [%rd25+-4];
	setp.gt.f32 	%p10, %f41, %f40;
	selp.f32 	%f42, %f41, %f40, %p10;
	ld.global.f32 	%f43, [%rd25];
	setp.gt.f32 	%p11, %f43, %f42;
	selp.f32 	%f44, %f43, %f42, %p11;
	ld.global.f32 	%f45, [%rd25+4];
	setp.gt.f32 	%p12, %f45, %f44;
	selp.f32 	%f46, %f45, %f44, %p12;
	ld.global.f32 	%f47, [%rd25+8];
	setp.gt.f32 	%p13, %f47, %f46;
	selp.f32 	%f48, %f47, %f46, %p13;
	ld.global.f32 	%f49, [%rd25+12];
	setp.gt.f32 	%p14, %f49, %f48;
	selp.f32 	%f50, %f49, %f48, %p14;
	ld.global.f32 	%f51, [%rd25+16];
	setp.gt.f32 	%p15, %f51, %f50;
	selp.f32 	%f52, %f51, %f50, %p15;
	ld.global.f32 	%f53, [%rd25+20];
	setp.gt.f32 	%p16, %f53, %f52;
	selp.f32 	%f54, %f53, %f52, %p16;
	ld.global.f32 	%f55, [%rd25+24];
	setp.gt.f32 	%p17, %f55, %f54;
	selp.f32 	%f56, %f55, %f54, %p17;
	ld.global.f32 	%f57, [%rd25+28];
	setp.gt.f32 	%p18, %f57, %f56;
	selp.f32 	%f58, %f57, %f56, %p18;
	ld.global.f32 	%f59, [%rd25+32];
	setp.gt.f32 	%p19, %f59, %f58;
	selp.f32 	%f297, %f59, %f58, %p19;
	add.s32 	%r74, %r74, 16;
	add.s32 	%r73, %r73, 16;
	add.s64 	%rd25, %rd25, 64;
	setp.ne.s32 	%p20, %r74, 0;
	@%p20 bra 	$L__BB8_4;
	add.s32 	%r76, %r73, 1;
$L__BB8_6:
	setp.eq.s32 	%p21, %r3, 0;
	@%p21 bra 	$L__BB8_15;
	and.b32  	%r11, %r2, 7;
	setp.lt.u32 	%p22, %r3, 8;
	@%p22 bra 	$L__BB8_9;
	mul.wide.u32 	%rd13, %r76, 4;
	add.s64 	%rd14, %rd1, %rd13;
	ld.global.f32 	%f61, [%rd14];
	setp.gt.f32 	%p23, %f61, %f297;
	selp.f32 	%f62, %f61, %f297, %p23;
	ld.global.f32 	%f63, [%rd14+4];
	setp.gt.f32 	%p24, %f63, %f62;
	selp.f32 	%f64, %f63, %f62, %p24;
	ld.global.f32 	%f65, [%rd14+8];
	setp.gt.f32 	%p25, %f65, %f64;
	selp.f32 	%f66, %f65, %f64, %p25;
	ld.global.f32 	%f67, [%rd14+12];
	setp.gt.f32 	%p26, %f67, %f66;
	selp.f32 	%f68, %f67, %f66, %p26;
	ld.global.f32 	%f69, [%rd14+16];
	setp.gt.f32 	%p27, %f69, %f68;
	selp.f32 	%f70, %f69, %f68, %p27;
	ld.global.f32 	%f71, [%rd14+20];
	setp.gt.f32 	%p28, %f71, %f70;
	selp.f32 	%f72, %f71, %f70, %p28;
	ld.global.f32 	%f73, [%rd14+24];
	setp.gt.f32 	%p29, %f73, %f72;
	selp.f32 	%f74, %f73, %f72, %p29;
	ld.global.f32 	%f75, [%rd14+28];
	setp.gt.f32 	%p30, %f75, %f74;
	selp.f32 	%f297, %f75, %f74, %p30;
	add.s32 	%r76, %r76, 8;
$L__BB8_9:
	setp.eq.s32 	%p31, %r11, 0;
	@%p31 bra 	$L__BB8_15;
	and.b32  	%r14, %r2, 3;
	setp.lt.u32 	%p32, %r11, 4;
	@%p32 bra 	$L__BB8_12;
	mul.wide.u32 	%rd15, %r76, 4;
	add.s64 	%rd16, %rd1, %rd15;
	ld.global.f32 	%f77, [%rd16];
	setp.gt.f32 	%p33, %f77, %f297;
	selp.f32 	%f78, %f77, %f297, %p33;
	ld.global.f32 	%f79, [%rd16+4];
	setp.gt.f32 	%p34, %f79, %f78;
	selp.f32 	%f80, %f79, %f78, %p34;
	ld.global.f32 	%f81, [%rd16+8];
	setp.gt.f32 	%p35, %f81, %f80;
	selp.f32 	%f82, %f81, %f80, %p35;
	ld.global.f32 	%f83, [%rd16+12];
	setp.gt.f32 	%p36, %f83, %f82;
	selp.f32 	%f297, %f83, %f82, %p36;
	add.s32 	%r76, %r76, 4;
$L__BB8_12:
	setp.eq.s32 	%p37, %r14, 0;
	@%p37 bra 	$L__BB8_15;
	mul.wide.u32 	%rd17, %r76, 4;
	add.s64 	%rd26, %rd1, %rd17;
	neg.s32 	%r78, %r14;
$L__BB8_14:
	.pragma "nounroll";
	ld.global.f32 	%f84, [%rd26];
	setp.gt.f32 	%p38, %f84, %f297;
	selp.f32 	%f297, %f84, %f297, %p38;
	add.s64 	%rd26, %rd26, 4;
	add.s32 	%r78, %r78, 1;
	setp.ne.s32 	%p39, %r78, 0;
	@%p39 bra 	$L__BB8_14;
$L__BB8_15:
	mul.wide.s32 	%rd18, %r1, 4;
	add.s64 	%rd8, %rd1, %rd18;
	ld.global.f32 	%f86, [%rd8];
	sub.f32 	%f15, %f86, %f297;
	setp.lt.s32 	%p40, %r31, 1;
	mov.f32 	%f305, 0f00000000;
	@%p40 bra 	$L__BB8_27;
	and.b32  	%r20, %r31, 7;
	setp.lt.u32 	%p41, %r31, 8;
	mov.f32 	%f305, 0f00000000;
	mov.b32 	%r81, 0;
	@%p41 bra 	$L__BB8_19;
	and.b32  	%r81, %r31, 2147483640;
	neg.s32 	%r79, %r81;
	add.s64 	%rd27, %rd1, 16;
	mov.f32 	%f305, 0f00000000;
$L__BB8_18:
	.pragma "nounroll";
	ld.global.f32 	%f90, [%rd27+-16];
	sub.f32 	%f91, %f90, %f297;
	fma.rn.f32 	%f92, %f91, 0f3BBB989D, 0f3F000000;
	cvt.sat.f32.f32 	%f93, %f92;
	mov.f32 	%f94, 0f4B400001;
	mov.f32 	%f95, 0f437C0000;
	fma.rm.f32 	%f96, %f93, %f95, %f94;
	add.f32 	%f97, %f96, 0fCB40007F;
	neg.f32 	%f98, %f97;
	fma.rn.f32 	%f99, %f91, 0f3FB8AA3B, %f98;
	fma.rn.f32 	%f100, %f91, 0f32A57060, %f99;
	mov.b32 	%r40, %f96;
	shl.b32 	%r41, %r40, 23;
	mov.b32 	%f101, %r41;
	ex2.approx.ftz.f32 	%f102, %f100;
	fma.rn.f32 	%f103, %f102, %f101, %f305;
	ld.global.f32 	%f104, [%rd27+-12];
	sub.f32 	%f105, %f104, %f297;
	fma.rn.f32 	%f106, %f105, 0f3BBB989D, 0f3F000000;
	cvt.sat.f32.f32 	%f107, %f106;
	fma.rm.f32 	%f108, %f107, %f95, %f94;
	add.f32 	%f109, %f108, 0fCB40007F;
	neg.f32 	%f110, %f109;
	fma.rn.f32 	%f111, %f105, 0f3FB8AA3B, %f110;
	fma.rn.f32 	%f112, %f105, 0f32A57060, %f111;
	mov.b32 	%r42, %f108;
	shl.b32 	%r43, %r42, 23;
	mov.b32 	%f113, %r43;
	ex2.approx.ftz.f32 	%f114, %f112;
	fma.rn.f32 	%f115, %f114, %f113, %f103;
	ld.global.f32 	%f116, [%rd27+-8];
	sub.f32 	%f117, %f116, %f297;
	fma.rn.f32 	%f118, %f117, 0f3BBB989D, 0f3F000000;
	cvt.sat.f32.f32 	%f119, %f118;
	fma.rm.f32 	%f120, %f119, %f95, %f94;
	add.f32 	%f121, %f120, 0fCB40007F;
	neg.f32 	%f122, %f121;
	fma.rn.f32 	%f123, %f117, 0f3FB8AA3B, %f122;
	fma.rn.f32 	%f124, %f117, 0f32A57060, %f123;
	mov.b32 	%r44, %f120;
	shl.b32 	%r45, %r44, 23;
	mov.b32 	%f125, %r45;
	ex2.approx.ftz.f32 	%f126, %f124;
	fma.rn.f32 	%f127, %f126, %f125, %f115;
	ld.global.f32 	%f128, [%rd27+-4];
	sub.f32 	%f129, %f128, %f297;
	fma.rn.f32 	%f130, %f129, 0f3BBB989D, 0f3F000000;
	cvt.sat.f32.f32 	%f131, %f130;
	fma.rm.f32 	%f132, %f131, %f95, %f94;
	add.f32 	%f133, %f132, 0fCB40007F;
	neg.f32 	%f134, %f133;
	fma.rn.f32 	%f135, %f129, 0f3FB8AA3B, %f134;
	fma.rn.f32 	%f136, %f129, 0f32A57060, %f135;
	mov.b32 	%r46, %f132;
	shl.b32 	%r47, %r46, 23;
	mov.b32 	%f137, %r47;
	ex2.approx.ftz.f32 	%f138, %f136;
	fma.rn.f32 	%f139, %f138, %f137, %f127;
	ld.global.f32 	%f140, [%rd27];
	sub.f32 	%f141, %f140, %f297;
	fma.rn.f32 	%f142, %f141, 0f3BBB989D, 0f3F000000;
	cvt.sat.f32.f32 	%f143, %f142;
	fma.rm.f32 	%f144, %f143, %f95, %f94;
	add.f32 	%f145, %f144, 0fCB40007F;
	neg.f32 	%f146, %f145;
	fma.rn.f32 	%f147, %f141, 0f3FB8AA3B, %f146;
	fma.rn.f32 	%f148, %f141, 0f32A57060, %f147;
	mov.b32 	%r48, %f144;
	shl.b32 	%r49, %r48, 23;
	mov.b32 	%f149, %r49;
	ex2.approx.ftz.f32 	%f150, %f148;
	fma.rn.f32 	%f151, %f150, %f149, %f139;
	ld.global.f32 	%f152, [%rd27+4];
	sub.f32 	%f153, %f152, %f297;
	fma.rn.f32 	%f154, %f153, 0f3BBB989D, 0f3F000000;
	cvt.sat.f32.f32 	%f155, %f154;
	fma.rm.f32 	%f156, %f155, %f95, %f94;
	add.f32 	%f157, %f156, 0fCB40007F;
	neg.f32 	%f158, %f157;
	fma.rn.f32 	%f159, %f153, 0f3FB8AA3B, %f158;
	fma.rn.f32 	%f160, %f153, 0f32A57060, %f159;
	mov.b32 	%r50, %f156;
	shl.b32 	%r51, %r50, 23;
	mov.b32 	%f161, %r51;
	ex2.approx.ftz.f32 	%f162, %f160;
	fma.rn.f32 	%f163, %f162, %f161, %f151;
	ld.global.f32 	%f164, [%rd27+8];
	sub.f32 	%f165, %f164, %f297;
	fma.rn.f32 	%f166, %f165, 0f3BBB989D, 0f3F000000;
	cvt.sat.f32.f32 	%f167, %f166;
	fma.rm.f32 	%f168, %f167, %f95, %f94;
	add.f32 	%f169, %f168, 0fCB40007F;
	neg.f32 	%f170, %f169;
	fma.rn.f32 	%f171, %f165, 0f3FB8AA3B, %f170;
	fma.rn.f32 	%f172, %f165, 0f32A57060, %f171;
	mov.b32 	%r52, %f168;
	shl.b32 	%r53, %r52, 23;
	mov.b32 	%f173, %r53;
	ex2.approx.ftz.f32 	%f174, %f172;
	fma.rn.f32 	%f175, %f174, %f173, %f163;
	ld.global.f32 	%f176, [%rd27+12];
	sub.f32 	%f177, %f176, %f297;
	fma.rn.f32 	%f178, %f177, 0f3BBB989D, 0f3F000000;
	cvt.sat.f32.f32 	%f179, %f178;
	fma.rm.f32 	%f180, %f179, %f95, %f94;
	add.f32 	%f181, %f180, 0fCB40007F;
	neg.f32 	%f182, %f181;
	fma.rn.f32 	%f183, %f177, 0f3FB8AA3B, %f182;
	fma.rn.f32 	%f184, %f177, 0f32A57060, %f183;
	mov.b32 	%r54, %f180;
	shl.b32 	%r55, %r54, 23;
	mov.b32 	%f185, %r55;
	ex2.approx.ftz.f32 	%f186, %f184;
	fma.rn.f32 	%f305, %f186, %f185, %f175;
	add.s32 	%r79, %r79, 8;
	add.s64 	%rd27, %rd27, 32;
	setp.ne.s32 	%p42, %r79, 0;
	@%p42 bra 	$L__BB8_18;
$L__BB8_19:
	setp.eq.s32 	%p43, %r20, 0;
	@%p43 bra 	$L__BB8_27;
	and.b32  	%r26, %r31, 3;
	setp.lt.u32 	%p44, %r20, 4;
	@%p44 bra 	$L__BB8_22;
	mul.wide.u32 	%rd19, %r81, 4;
	add.s64 	%rd20, %rd1, %rd19;
	ld.global.f32 	%f188, [%rd20];
	sub.f32 	%f189, %f188, %f297;
	fma.rn.f32 	%f190, %f189, 0f3BBB989D, 0f3F000000;
	cvt.sat.f32.f32 	%f191, %f190;
	mov.f32 	%f192, 0f4B400001;
	mov.f32 	%f193, 0f437C0000;
	fma.rm.f32 	%f194, %f191, %f193, %f192;
	add.f32 	%f195, %f194, 0fCB40007F;
	neg.f32 	%f196, %f195;
	fma.rn.f32 	%f197, %f189, 0f3FB8AA3B, %f196;
	fma.rn.f32 	%f198, %f189, 0f32A57060, %f197;
	mov.b32 	%r56, %f194;
	shl.b32 	%r57, %r56, 23;
	mov.b32 	%f199, %r57;
	ex2.approx.ftz.f32 	%f200, %f198;
	fma.rn.f32 	%f201, %f200, %f199, %f305;
	ld.global.f32 	%f202, [%rd20+4];
	sub.f32 	%f203, %f202, %f297;
	fma.rn.f32 	%f204, %f203, 0f3BBB989D, 0f3F000000;
	cvt.sat.f32.f32 	%f205, %f204;
	fma.rm.f32 	%f206, %f205, %f193, %f192;
	add.f32 	%f207, %f206, 0fCB40007F;
	neg.f32 	%f208, %f207;
	fma.rn.f32 	%f209, %f203, 0f3FB8AA3B, %f208;
	fma.rn.f32 	%f210, %f203, 0f32A57060, %f209;
	mov.b32 	%r58, %f206;
	shl.b32 	%r59, %r58, 23;
	mov.b32 	%f211, %r59;
	ex2.approx.ftz.f32 	%f212, %f210;
	fma.rn.f32 	%f213, %f212, %f211, %f201;
	ld.global.f32 	%f214, [%rd20+8];
	sub.f32 	%f215, %f214, %f297;
	fma.rn.f32 	%f216, %f215, 0f3BBB989D, 0f3F000000;
	cvt.sat.f32.f32 	%f217, %f216;
	fma.rm.f32 	%f218, %f217, %f193, %f192;
	add.f32 	%f219, %f218, 0fCB40007F;
	neg.f32 	%f220, %f219;
	fma.rn.f32 	%f221, %f215, 0f3FB8AA3B, %f220;
	fma.rn.f32 	%f222, %f215, 0f32A57060, %f221;
	mov.b32 	%r60, %f218;
	shl.b32 	%r61, %r60, 23;
	mov.b32 	%f223, %r61;
	ex2.approx.ftz.f32 	%f224, %f222;
	fma.rn.f32 	%f225, %f224, %f223, %f213;
	ld.global.f32 	%f226, [%rd20+12];
	sub.f32 	%f227, %f226, %f297;
	fma.rn.f32 	%f228, %f227, 0f3BBB989D, 0f3F000000;
	cvt.sat.f32.f32 	%f229, %f228;
	fma.rm.f32 	%f230, %f229, %f193, %f192;
	add.f32 	%f231, %f230, 0fCB40007F;
	neg.f32 	%f232, %f231;
	fma.rn.f32 	%f233, %f227, 0f3FB8AA3B, %f232;
	fma.rn.f32 	%f234, %f227, 0f32A57060, %f233;
	mov.b32 	%r62, %f230;
	shl.b32 	%r63, %r62, 23;
	mov.b32 	%f235, %r63;
	ex2.approx.ftz.f32 	%f236, %f234;
	fma.rn.f32 	%f305, %f236, %f235, %f225;
	add.s32 	%r81, %r81, 4;
$L__BB8_22:
	setp.eq.s32 	%p45, %r26, 0;
	@%p45 bra 	$L__BB8_27;
	setp.eq.s32 	%p46, %r26, 1;
	@%p46 bra 	$L__BB8_25;
	mul.wide.u32 	%rd21, %r81, 4;
	add.s64 	%rd22, %rd1, %rd21;
	ld.global.f32 	%f238, [%rd22];
	sub.f32 	%f239, %f238, %f297;
	fma.rn.f32 	%f240, %f239, 0f3BBB989D, 0f3F000000;
	cvt.sat.f32.f32 	%f241, %f240;
	mov.f32 	%f242, 0f4B400001;
	mov.f32 	%f243, 0f437C0000;
	fma.rm.f32 	%f244, %f241, %f243, %f242;
	add.f32 	%f245, %f244, 0fCB40007F;
	neg.f32 	%f246, %f245;
	fma.rn.f32 	%f247, %f239, 0f3FB8AA3B, %f246;
	fma.rn.f32 	%f248, %f239, 0f32A57060, %f247;
	mov.b32 	%r64, %f244;
	shl.b32 	%r65, %r64, 23;
	mov.b32 	%f249, %r65;
	ex2.approx.ftz.f32 	%f250, %f248;
	fma.rn.f32 	%f251, %f250, %f249, %f305;
	ld.global.f32 	%f252, [%rd22+4];
	sub.f32 	%f253, %f252, %f297;
	fma.rn.f32 	%f254, %f253, 0f3BBB989D, 0f3F000000;
	cvt.sat.f32.f32 	%f255, %f254;
	fma.rm.f32 	%f256, %f255, %f243, %f242;
	add.f32 	%f257, %f256, 0fCB40007F;
	neg.f32 	%f258, %f257;
	fma.rn.f32 	%f259, %f253, 0f3FB8AA3B, %f258;
	fma.rn.f32 	%f260, %f253, 0f32A57060, %f259;
	mov.b32 	%r66, %f256;
	shl.b32 	%r67, %r66, 23;
	mov.b32 	%f261, %r67;
	ex2.approx.ftz.f32 	%f262, %f260;
	fma.rn.f32 	%f305, %f262, %f261, %f251;
	add.s32 	%r81, %r81, 2;
$L__BB8_25:
	and.b32  	%r68, %r31, 1;
	setp.eq.b32 	%p47, %r68, 1;
	not.pred 	%p48, %p47;
	@%p48 bra 	$L__BB8_27;
	mul.wide.u32 	%rd23, %r81, 4;
	add.s64 	%rd24, %rd1, %rd23;
	ld.global.f32 	%f263, [%rd24];
	sub.f32 	%f264, %f263, %f297;
	fma.rn.f32 	%f265, %f264, 0f3BBB989D, 0f3F000000;
	cvt.sat.f32.f32 	%f266, %f265;
	mov.f32 	%f267, 0f4B400001;
	mov.f32 	%f268, 0f437C0000;
	fma.rm.f32 	%f269, %f266, %f268, %f267;
	add.f32 	%f270, %f269, 0fCB40007F;
	neg.f32 	%f271, %f270;
	fma.rn.f32 	%f272, %f264, 0f3FB8AA3B, %f271;
	fma.rn.f32 	%f273, %f264, 0f32A57060, %f272;
	mov.b32 	%r69, %f269;
	shl.b32 	%r70, %r69, 23;
	mov.b32 	%f274, %r70;
	ex2.approx.ftz.f32 	%f275, %f273;
	fma.rn.f32 	%f305, %f275, %f274, %f305;
$L__BB8_27:
	fma.rn.f32 	%f276, %f15, 0f3BBB989D, 0f3F000000;
	cvt.sat.f32.f32 	%f277, %f276;
	mov.f32 	%f278, 0f4B400001;
	mov.f32 	%f279, 0f437C0000;
	fma.rm.f32 	%f280, %f277, %f279, %f278;
	add.f32 	%f281, %f280, 0fCB40007F;
	neg.f32 	%f282, %f281;
	fma.rn.f32 	%f283, %f15, 0f3FB8AA3B, %f282;
	fma.rn.f32 	%f284, %f15, 0f32A57060, %f283;
	ex2.approx.ftz.f32 	%f285, %f284;
	mov.b32 	%r71, %f280;
	shl.b32 	%r72, %r71, 23;
	mov.b32 	%f286, %r72;
	mul.f32 	%f287, %f285, %f286;
	div.rn.f32 	%f288, %f287, %f305;
	st.global.f32 	[%rd8], %f288;
$L__BB8_28:
	ret;

}


// ===== COMPILED SASS (sm_100) =====

	.target	sm_100

	.elftype	@"ET_EXEC"


//--------------------- .note.nv.tkinfo           --------------------------
	.section	.note.nv.tkinfo,"",@"SHT_NOTE"
	.sectionflags	@"SHF_NOTE_NV_TKINFO"
	.tkinfo
        /*0018*/ 	.word	0x00000002
        /*0030*/ 	.string	""
        /*0030*/ 	.string	"ptxas"
        /*0030*/ 	.string	"Cuda compilation tools, release 13.0, V13.0.88"
        /*0030*/ 	.string	"Build cuda_13.0.r13.0/compiler.36424714_0"
        /*0030*/ 	.string	"-arch sm_100 -m 64 "



//--------------------- .note.nv.cuinfo           --------------------------
	.section	.note.nv.cuinfo,"",@"SHT_NOTE"
	.sectionflags	@"SHF_NOTE_NV_CUINFO"
        /*0018*/ 	.short	0x0002
        /*001a*/ 	.short	0x0064
        /*001c*/ 	.short	0x0082
	.zero		2


//--------------------- .nv.info                  --------------------------
	.section	.nv.info,"",@"SHT_CUDA_INFO"
	.align	4


	//----- nvinfo : EIATTR_REGCOUNT
	.align		4
        /*0000*/ 	.byte	0x04, 0x2f
        /*0002*/ 	.short	(.L_1 - .L_0)
	.align		4
.L_0:
        /*0004*/ 	.word	index@(_Z13cudaMatrixAddPfS_S_ii)
        /*0008*/ 	.word	0x0000000c


	//----- nvinfo : EIATTR_FRAME_SIZE
	.align		4
.L_1:
        /*000c*/ 	.byte	0x04, 0x11
        /*000e*/ 	.short	(.L_3 - .L_2)
	.align		4
.L_2:
        /*0010*/ 	.word	index@(_Z13cudaMatrixAddPfS_S_ii)
        /*0014*/ 	.word	0x00000000


	//----- nvinfo : EIATTR_REGCOUNT
	.align		4
.L_3:
        /*0018*/ 	.byte	0x04, 0x2f
        /*001a*/ 	.short	(.L_5 - .L_4)
	.align		4
.L_4:
        /*001c*/ 	.word	index@(_Z14cudaMatrixMultPfS_S_ii)
        /*0020*/ 	.word	0x00000020


	//----- nvinfo : EIATTR_FRAME_SIZE
	.align		4
.L_5:
        /*0024*/ 	.byte	0x04, 0x11
        /*0026*/ 	.short	(.L_7 - .L_6)
	.align		4
.L_6:
        /*0028*/ 	.word	index@(_Z14cudaMatrixMultPfS_S_ii)
        /*002c*/ 	.word	0x00000000


	//----- nvinfo : EIATTR_REGCOUNT
	.align		4
.L_7:
        /*0030*/ 	.byte	0x04, 0x2f
        /*0032*/ 	.short	(.L_9 - .L_8)
	.align		4
.L_8:
        /*0034*/ 	.word	index@(_Z11convolve_2DPfS_S_iiiiii)
        /*0038*/ 	.word	0x00000020


	//----- nvinfo : EIATTR_FRAME_SIZE
	.align		4
.L_9:
        /*003c*/ 	.byte	0x04, 0x11
        /*003e*/ 	.short	(.L_11 - .L_10)
	.align		4
.L_10:
        /*0040*/ 	.word	index@(_Z11convolve_2DPfS_S_iiiiii)
        /*0044*/ 	.word	0x00000000


	//----- nvinfo : EIATTR_REGCOUNT
	.align		4
.L_11:
        /*0048*/ 	.byte	0x04, 0x2f
        /*004a*/ 	.short	(.L_13 - .L_12)
	.align		4
.L_12:
        /*004c*/ 	.word	index@(_Z11subsample2DPfS_iiiii)
        /*0050*/ 	.word	0x00000020


	//----- nvinfo : EIATTR_FRAME_SIZE
	.align		4
.L_13:
        /*0054*/ 	.byte	0x04, 0x11
        /*0056*/ 	.short	(.L_15 - .L_14)
	.align		4
.L_14:
        /*0058*/ 	.word	index@($__internal_1_$__cuda_sm3x_div_rn_noftz_f32_slowpath)
        /*005c*/ 	.word	0x00000000


	//----- nvinfo : EIATTR_FRAME_SIZE
	.align		4
.L_15:
        /*0060*/ 	.byte	0x04, 0x11
        /*0062*/ 	.short	(.L_17 - .L_16)
	.align		4
.L_16:
        /*0064*/ 	.word	index@(_Z11subsample2DPfS_iiiii)
        /*0068*/ 	.word	0x00000000


	//----- nvinfo : EIATTR_REGCOUNT
	.align		4
.L_17:
        /*006c*/ 	.byte	0x04, 0x2f
        /*006e*/ 	.short	(.L_19 - .L_18)
	.align		4
.L_18:
        /*0070*/ 	.word	index@(_Z21convolve_multichannelPfS_S_iiiiiii)
        /*0074*/ 	.word	0x0000001c


	//----- nvinfo : EIATTR_FRAME_SIZE
	.align		4
.L_19:
        /*0078*/ 	.byte	0x04, 0x11
        /*007a*/ 	.short	(.L_21 - .L_20)
	.align		4
.L_20:
        /*007c*/ 	.word	index@(_Z21convolve_multichannelPfS_S_iiiiiii)
        /*0080*/ 	.word	0x00000000


	//----- nvinfo : EIATTR_REGCOUNT
	.align		4
.L_21:
        /*0084*/ 	.byte	0x04, 0x2f
        /*0086*/ 	.short	(.L_23 - .L_22)
	.align		4
.L_22:
        /*0088*/ 	.word	index@(_Z7flattenPfS_iii)
        /*008c*/ 	.word	0x0000000a


	//----- nvinfo : EIATTR_FRAME_SIZE
	.align		4
.L_23:
        /*0090*/ 	.byte	0x04, 0x11
        /*0092*/ 	.short	(.L_25 - .L_24)
	.align		4
.L_24:
        /*0094*/ 	.word	index@(_Z7flattenPfS_iii)
        /*0098*/ 	.word	0x00000000


	//----- nvinfo : EIATTR_REGCOUNT
	.align		4
.L_25:
        /*009c*/ 	.byte	0x04, 0x2f
        /*009e*/ 	.short	(.L_27 - .L_26)
	.align		4
.L_26:
        /*00a0*/ 	.word	index@(_Z5densePfS_S_S_ii)
        /*00a4*/ 	.word	0x0000001f


	//----- nvinfo : EIATTR_FRAME_SIZE
	.align		4
.L_27:
        /*00a8*/ 	.byte	0x04, 0x11
        /*00aa*/ 	.short	(.L_29 - .L_28)
	.align		4
.L_28:
        /*00ac*/ 	.word	index@(_Z5densePfS_S_S_ii)
        /*00b0*/ 	.word	0x00000000


	//----- nvinfo : EIATTR_REGCOUNT
	.align		4
.L_29:
        /*00b4*/ 	.byte	0x04, 0x2f
        /*00b6*/ 	.short	(.L_31 - .L_30)
	.align		4
.L_30:
        /*00b8*/ 	.word	index@(_Z21apply_activation_tanhPfi)
        /*00bc*/ 	.word	0x0000000c


	//----- nvinfo : EIATTR_FRAME_SIZE
	.align		4
.L_31:
        /*00c0*/ 	.byte	0x04, 0x11
        /*00c2*/ 	.short	(.L_33 - .L_32)
	.align		4
.L_32:
        /*00c4*/ 	.word	index@(_Z21apply_activation_tanhPfi)
        /*00c8*/ 	.word	0x00000000


	//----- nvinfo : EIATTR_REGCOUNT
	.align		4
.L_33:
        /*00cc*/ 	.byte	0x04, 0x2f
        /*00ce*/ 	.short	(.L_35 - .L_34)
	.align		4
.L_34:
        /*00d0*/ 	.word	index@(_Z24apply_activation_softmaxPfi)
        /*00d4*/ 	.word	0x00000020


	//----- nvinfo : EIATTR_FRAME_SIZE
	.align		4
.L_35:
        /*00d8*/ 	.byte	0x04, 0x11
        /*00da*/ 	.short	(.L_37 - .L_36)
	.align		4
.L_36:
        /*00dc*/ 	.word	index@($__internal_0_$__cuda_sm3x_div_rn_noftz_f32_slowpath)
        /*00e0*/ 	.word	0x00000000


	//----- nvinfo : EIATTR_FRAME_SIZE
	.align		4
.L_37:
        /*00e4*/ 	.byte	0x04, 0x11
        /*00e6*/ 	.short	(.L_39 - .L_38)
	.align		4
.L_38:
        /*00e8*/ 	.word	index@(_Z24apply_activation_softmaxPfi)
        /*00ec*/ 	.word	0x00000000


	//----- nvinfo : EIATTR_MIN_STACK_SIZE
	.align		4
.L_39:
        /*00f0*/ 	.byte	0x04, 0x12
        /*00f2*/ 	.short	(.L_41 - .L_40)
	.align		4
.L_40:
        /*00f4*/ 	.word	index@(_Z24apply_activation_softmaxPfi)
        /*00f8*/ 	.word	0x00000000


	//----- nvinfo : EIATTR_MIN_STACK_SIZE
	.align		4
.L_41:
        /*00fc*/ 	.byte	0x04, 0x12
        /*00fe*/ 	.short	(.L_43 - .L_42)
	.align		4
.L_42:
        /*0100*/ 	.word	index@(_Z21apply_activation_tanhPfi)
        /*0104*/ 	.word	0x00000000


	//----- nvinfo : EIATTR_MIN_STACK_SIZE
	.align		4
.L_43:
        /*0108*/ 	.byte	0x04, 0x12
        /*010a*/ 	.short	(.L_45 - .L_44)
	.align		4
.L_44:
        /*010c*/ 	.word	index@(_Z5densePfS_S_S_ii)
        /*0110*/ 	.word	0x00000000


	//----- nvinfo : EIATTR_MIN_STACK_SIZE
	.align		4
.L_45:
        /*0114*/ 	.byte	0x04, 0x12
        /*0116*/ 	.short	(.L_47 - .L_46)
	.align		4
.L_46:
        /*0118*/ 	.word	index@(_Z7flattenPfS_iii)
        /*011c*/ 	.word	0x00000000


	//----- nvinfo : EIATTR_MIN_STACK_SIZE
	.align		4
.L_47:
        /*0120*/ 	.byte	0x04, 0x12
        /*0122*/ 	.short	(.L_49 - .L_48)
	.align		4
.L_48:
        /*0124*/ 	.word	index@(_Z21convolve_multichannelPfS_S_iiiiiii)
        /*0128*/ 	.word	0x00000000


	//----- nvinfo : EIATTR_MIN_STACK_SIZE
	.align		4
.L_49:
        /*012c*/ 	.byte	0x04, 0x12
        /*012e*/ 	.short	(.L_51 - .L_50)
	.align		4
.L_50:
        /*0130*/ 	.word	index@(_Z11subsample2DPfS_iiiii)
        /*0134*/ 	.word	0x00000000


	//----- nvinfo : EIATTR_MIN_STACK_SIZE
	.align		4
.L_51:
        /*0138*/ 	.byte	0x04, 0x12
        /*013a*/ 	.short	(.L_53 - .L_52)
	.align		4
.L_52:
        /*013c*/ 	.word	index@(_Z11convolve_2DPfS_S_iiiiii)
        /*0140*/ 	.word	0x00000000


	//----- nvinfo : EIATTR_MIN_STACK_SIZE
	.align		4
.L_53:
        /*0144*/ 	.byte	0x04, 0x12
        /*0146*/ 	.short	(.L_55 - .L_54)
	.align		4
.L_54:
        /*0148*/ 	.word	index@(_Z14cudaMatrixMultPfS_S_ii)
        /*014c*/ 	.word	0x00000000


	//----- nvinfo : EIATTR_MIN_STACK_SIZE
	.align		4
.L_55:
        /*0150*/ 	.byte	0x04, 0x12
        /*0152*/ 	.short	(.L_57 - .L_56)
	.align		4
.L_56:
        /*0154*/ 	.word	index@(_Z13cudaMatrixAddPfS_S_ii)
        /*0158*/ 	.word	0x00000000
.L_57:


//--------------------- .nv.compat                --------------------------
	.section	.nv.compat,"",@"SHT_CUDA_COMPAT_INFO"
	.align	4
        /*0000*/ 	.byte	0x02, 0x09, 0x00, 0x00, 0x02, 0x02, 0x01, 0x00, 0x02, 0x05, 0x05, 0x00, 0x03, 0x07, 0x01, 0x01
        /*0010*/ 	.byte	0x02, 0x03, 0x00, 0x00, 0x02, 0x06, 0x01, 0x00, 0x04, 0x0b, 0x08, 0x00, 0x01, 0x00, 0x00, 0x00
        /*0020*/ 	.byte	0x00, 0x00, 0x00, 0x00


//--------------------- .nv.info._Z24apply_activation_softmaxPfi --------------------------
	.section	.nv.info._Z24apply_activation_softmaxPfi,"",@"SHT_CUDA_INFO"
	.sectionflags	@""
	.align	4


	//----- nvinfo : EIATTR_CUDA_API_VERSION
	.align		4
        /*0000*/ 	.byte	0x04, 0x37
        /*0002*/ 	.short	(.L_59 - .L_58)
.L_58:
        /*0004*/ 	.word	0x00000082


	//----- nvinfo : EIATTR_KPARAM_INFO
	.align		4
.L_59:
        /*0008*/ 	.byte	0x04, 0x17
        /*000a*/ 	.short	(.L_61 - .L_60)
.L_60:
        /*000c*/ 	.word	0x00000000
        /*0010*/ 	.short	0x0001
        /*0012*/ 	.short	0x0008
        /*0014*/ 	.byte	0x00, 0xf0, 0x11, 0x00


	//----- nvinfo : EIATTR_KPARAM_INFO
	.align		4
.L_61:
        /*0018*/ 	.byte	0x04, 0x17
        /*001a*/ 	.short	(.L_63 - .L_62)
.L_62:
        /*001c*/ 	.word	0x00000000
        /*0020*/ 	.short	0x0000
        /*0022*/ 	.short	0x0000
        /*0024*/ 	.byte	0x00, 0xf5, 0x21, 0x00


	//----- nvinfo : EIATTR_SPARSE_MMA_MASK
	.align		4
.L_63:
        /*0028*/ 	.byte	0x03, 0x50
        /*002a*/ 	.short	0x0000


	//----- nvinfo : EIATTR_MAXREG_COUNT
	.align		4
        /*002c*/ 	.byte	0x03, 0x1b
        /*002e*/ 	.short	0x00ff


	//----- nvinfo : EIATTR_MERCURY_ISA_VERSION
	.align		4
        /*0030*/ 	.byte	0x03, 0x5f
        /*0032*/ 	.short	0x0101


	//----- nvinfo : EIATTR_VRC_CTA_INIT_COUNT
	.align		4
        /*0034*/ 	.byte	0x02, 0x4a
	.zero		1
	.zero		1


	//----- nvinfo : EIATTR_EXIT_INSTR_OFFSETS
	.align		4
        /*0038*/ 	.byte	0x04, 0x1c
        /*003a*/ 	.short	(.L_65 - .L_64)


	//   ....[0]....
.L_64:
        /*003c*/ 	.word	0x00000070


	//   ....[1]....
        /*0040*/ 	.word	0x00001770


	//----- nvinfo : EIATTR_CRS_STACK_SIZE
	.align		4
.L_65:
        /*0044*/ 	.byte	0x04, 0x1e
        /*0046*/ 	.short	(.L_67 - .L_66)
.L_66:
        /*0048*/ 	.word	0x00000000


	//----- nvinfo : EIATTR_CBANK_PARAM_SIZE
	.align		4
.L_67:
        /*004c*/ 	.byte	0x03, 0x19
        /*004e*/ 	.short	0x000c


	//----- nvinfo : EIATTR_PARAM_CBANK
	.align		4
        /*0050*/ 	.byte	0x04, 0x0a
        /*0052*/ 	.short	(.L_69 - .L_68)
	.align		4
.L_68:
        /*0054*/ 	.word	index@(.nv.constant0._Z24apply_activation_softmaxPfi)
        /*0058*/ 	.short	0x0380
        /*005a*/ 	.short	0x000c


	//----- nvinfo : EIATTR_SW_WAR
	.align		4
.L_69:
        /*005c*/ 	.byte	0x04, 0x36
        /*005e*/ 	.short	(.L_71 - .L_70)
.L_70:
        /*0060*/ 	.word	0x00000008
.L_71:


//--------------------- .nv.info._Z21apply_activation_tanhPfi --------------------------
	.section	.nv.info._Z21apply_activation_tanhPfi,"",@"SHT_CUDA_INFO"
	.sectionflags	@""
	.align	4


	//----- nvinfo : EIATTR_CUDA_API_VERSION
	.align		4
        /*0000*/ 	.byte	0x04, 0x37
        /*0002*/ 	.short	(.L_73 - .L_72)
.L_72:
        /*0004*/ 	.word	0x00000082


	//----- nvinfo : EIATTR_KPARAM_INFO
	.align		4
.L_73:
        /*0008*/ 	.byte	0x04, 0x17
        /*000a*/ 	.short	(.L_75 - .L_74)
.L_74:
        /*000c*/ 	.word	0x00000000
        /*0010*/ 	.short	0x0001
        /*0012*/ 	.short	0x0008
        /*0014*/ 	.byte	0x00, 0xf0, 0x11, 0x00


	//----- nvinfo : EIATTR_KPARAM_INFO
	.align		4
.L_75:
        /*0018*/ 	.byte	0x04, 0x17
        /*001a*/ 	.short	(.L_77 - .L_76)
.L_76:
        /*001c*/ 	.word	0x00000000
        /*0020*/ 	.short	0x0000
        /*0022*/ 	.short	0x0000
        /*0024*/ 	.byte	0x00, 0xf5, 0x21, 0x00


	//----- nvinfo : EIATTR_SPARSE_MMA_MASK
	.align		4
.L_77:
        /*0028*/ 	.byte	0x03, 0x50
        /*002a*/ 	.short	0x0000


	//----- nvinfo : EIATTR_MAXREG_COUNT
	.align		4
        /*002c*/ 	.byte	0x03, 0x1b
        /*002e*/ 	.short	0x00ff


	//----- nvinfo : EIATTR_MERCURY_ISA_VERSION
	.align		4
        /*0030*/ 	.byte	0x03, 0x5f
        /*0032*/ 	.short	0x0101


	//----- nvinfo : EIATTR_VRC_CTA_INIT_COUNT
	.align		4
        /*0034*/ 	.byte	0x02, 0x4a
	.zero		1
	.zero		1


	//----- nvinfo : EIATTR_EXIT_INSTR_OFFSETS
	.align		4
        /*0038*/ 	.byte	0x04, 0x1c
        /*003a*/ 	.short	(.L_79 - .L_78)


	//   ....[0]....
.L_78:
        /*003c*/ 	.word	0x00000070


	//   ....[1]....
        /*0040*/ 	.word	0x000001e0


	//----- nvinfo : EIATTR_CBANK_PARAM_SIZE
	.align		4
.L_79:
        /*0044*/ 	.byte	0x03, 0x19
        /*0046*/ 	.short	0x000c


	//----- nvinfo : EIATTR_PARAM_CBANK
	.align		4
        /*0048*/ 	.byte	0x04, 0x0a
        /*004a*/ 	.short	(.L_81 - .L_80)
	.align		4
.L_80:
        /*004c*/ 	.word	index@(.nv.constant0._Z21apply_activation_tanhPfi)
        /*0050*/ 	.short	0x0380
        /*0052*/ 	.short	0x000c


	//----- nvinfo : EIATTR_SW_WAR
	.align		4
.L_81:
        /*0054*/ 	.byte	0x04, 0x36
        /*0056*/ 	.short	(.L_83 - .L_82)
.L_82:
        /*0058*/ 	.word	0x00000008
.L_83:


//--------------------- .nv.info._Z5densePfS_S_S_ii --------------------------
	.section	.nv.info._Z5densePfS_S_S_ii,"",@"SHT_CUDA_INFO"
	.sectionflags	@""
	.align	4


	//----- nvinfo : EIATTR_CUDA_API_VERSION
	.align		4
        /*0000*/ 	.byte	0x04, 0x37
        /*0002*/ 	.short	(.L_85 - .L_84)
.L_84:
        /*0004*/ 	.word	0x00000082


	//----- nvinfo : EIATTR_KPARAM_INFO
	.align		4
.L_85:
        /*0008*/ 	.byte	0x04, 0x17
        /*000a*/ 	.short	(.L_87 - .L_86)
.L_86:
        /*000c*/ 	.word	0x00000000
        /*0010*/ 	.short	0x0005
        /*0012*/ 	.short	0x0024
        /*0014*/ 	.byte	0x00, 0xf0, 0x11, 0x00


	//----- nvinfo : EIATTR_KPARAM_INFO
	.align		4
.L_87:
        /*0018*/ 	.byte	0x04, 0x17
        /*001a*/ 	.short	(.L_89 - .L_88)
.L_88:
        /*001c*/ 	.word	0x00000000
        /*0020*/ 	.short	0x0004
        /*0022*/ 	.short	0x0020
        /*0024*/ 	.byte	0x00, 0xf0, 0x11, 0x00


	//----- nvinfo : EIATTR_KPARAM_INFO
	.align		4
.L_89:
        /*0028*/ 	.byte	0x04, 0x17
        /*002a*/ 	.short	(.L_91 - .L_90)
.L_90:
        /*002c*/ 	.word	0x00000000
        /*0030*/ 	.short	0x0003
        /*0032*/ 	.short	0x0018
        /*0034*/ 	.byte	0x00, 0xf5, 0x21, 0x00


	//----- nvinfo : EIATTR_KPARAM_INFO
	.align		4
.L_91:
        /*0038*/ 	.byte	0x04, 0x17
        /*003a*/ 	.short	(.L_93 - .L_92)
.L_92:
        /*003c*/ 	.word	0x00000000
        /*0040*/ 	.short	0x0002
        /*0042*/ 	.short	0x0010
        /*0044*/ 	.byte	0x00, 0xf5, 0x21, 0x00


	//----- nvinfo : EIATTR_KPARAM_INFO
	.align		4
.L_93:
        /*0048*/ 	.byte	0x04, 0x17
        /*004a*/ 	.short	(.L_95 - .L_94)
.L_94:
        /*004c*/ 	.word	0x00000000
        /*0050*/ 	.short	0x0001
        /*0052*/ 	.short	0x0008
        /*0054*/ 	.byte	0x00, 0xf5, 0x21, 0x00


	//----- nvinfo : EIATTR_KPARAM_INFO
	.align		4
.L_95:
        /*0058*/ 	.byte	0x04, 0x17
        /*005a*/ 	.short	(.L_97 - .L_96)
.L_96:
        /*005c*/ 	.word	0x00000000
        /*0060*/ 	.short	0x0000
        /*0062*/ 	.short	0x0000
        /*0064*/ 	.byte	0x00, 0xf5, 0x21, 0x00


	//----- nvinfo : EIATTR_SPARSE_MMA_MASK
	.align		4
.L_97:
        /*0068*/ 	.byte	0x03, 0x50
        /*006a*/ 	.short	0x0000


	//----- nvinfo : EIATTR_MAXREG_COUNT
	.align		4
        /*006c*/ 	.byte	0x03, 0x1b
        /*006e*/ 	.short	0x00ff


	//----- nvinfo : EIATTR_MERCURY_ISA_VERSION
	.align		4
        /*0070*/ 	.byte	0x03, 0x5f
        /*0072*/ 	.short	0x0101


	//----- nvinfo : EIATTR_VRC_CTA_INIT_COUNT
	.align		4
        /*0074*/ 	.byte	0x02, 0x4a
	.zero		1
	.zero		1


	//----- nvinfo : EIATTR_EXIT_INSTR_OFFSETS
	.align		4
        /*0078*/ 	.byte	0x04, 0x1c
        /*007a*/ 	.short	(.L_99 - .L_98)


	//   ....[0]....
.L_98:
        /*007c*/ 	.word	0x00000070


	//   ....[1]....
        /*0080*/ 	.word	0x00000a90


	//----- nvinfo : EIATTR_CBANK_PARAM_SIZE
	.align		4
.L_99:
        /*0084*/ 	.byte	0x03, 0x19
        /*0086*/ 	.short	0x0028


	//----- nvinfo : EIATTR_PARAM_CBANK
	.align		4
        /*0088*/ 	.byte	0x04, 0x0a
        /*008a*/ 	.short	(.L_101 - .L_100)
	.align		4
.L_100:
        /*008c*/ 	.word	index@(.nv.constant0._Z5densePfS_S_S_ii)
        /*0090*/ 	.short	0x0380
        /*0092*/ 	.short	0x0028


	//----- nvinfo : EIATTR_SW_WAR
	.align		4
.L_101:
        /*0094*/ 	.byte	0x04, 0x36
        /*0096*/ 	.short	(.L_103 - .L_102)
.L_102:
        /*0098*/ 	.word	0x00000008
.L_103:


//--------------------- .nv.info._Z7flattenPfS_iii --------------------------
	.section	.nv.info._Z7flattenPfS_iii,"",@"SHT_CUDA_INFO"
	.sectionflags	@""
	.align	4


	//----- nvinfo : EIATTR_CUDA_API_VERSION
	.align		4
        /*0000*/ 	.byte	0x04, 0x37
        /*0002*/ 	.short	(.L_105 - .L_104)
.L_104:
        /*0004*/ 	.word	0x00000082


	//----- nvinfo : EIATTR_KPARAM_INFO
	.align		4
.L_105:
        /*0008*/ 	.byte	0x04, 0x17
        /*000a*/ 	.short	(.L_107 - .L_106)
.L_106:
        /*000c*/ 	.word	0x00000000
        /*0010*/ 	.short	0x0004
        /*0012*/ 	.short	0x0018
        /*0014*/ 	.byte	0x00, 0xf0, 0x11, 0x00


	//----- nvinfo : EIATTR_KPARAM_INFO
	.align		4
.L_107:
        /*0018*/ 	.byte	0x04, 0x17
        /*001a*/ 	.short	(.L_109 - .L_108)
.L_108:
        /*001c*/ 	.word	0x00000000
        /*0020*/ 	.short	0x0003
        /*0022*/ 	.short	0x0014
        /*0024*/ 	.byte	0x00, 0xf0, 0x11, 0x00


	//----- nvinfo : EIATTR_KPARAM_INFO
	.align		4
.L_109:
        /*0028*/ 	.byte	0x04, 0x17
        /*002a*/ 	.short	(.L_111 - .L_110)
.L_110:
        /*002c*/ 	.word	0x00000000
        /*0030*/ 	.short	0x0002
        /*0032*/ 	.short	0x0010
        /*0034*/ 	.byte	0x00, 0xf0, 0x11, 0x00


	//----- nvinfo : EIATTR_KPARAM_INFO
	.align		4
.L_111:
        /*0038*/ 	.byte	0x04, 0x17
        /*003a*/ 	.short	(.L_113 - .L_112)
.L_112:
        /*003c*/ 	.word	0x00000000
        /*0040*/ 	.short	0x0001
        /*0042*/ 	.short	0x0008
        /*0044*/ 	.byte	0x00, 0xf5, 0x21, 0x00


	//----- nvinfo : EIATTR_KPARAM_INFO
	.align		4
.L_113:
        /*0048*/ 	.byte	0x04, 0x17
        /*004a*/ 	.short	(.L_115 - .L_114)
.L_114:
        /*004c*/ 	.word	0x00000000
        /*0050*/ 	.short	0x0000
        /*0052*/ 	.short	0x0000
        /*0054*/ 	.byte	0x00, 0xf5, 0x21, 0x00


	//----- nvinfo : EIATTR_SPARSE_MMA_MASK
	.align		4
.L_115:
        /*0058*/ 	.byte	0x03, 0x50
        /*005a*/ 	.short	0x0000


	//----- nvinfo : EIATTR_MAXREG_COUNT
	.align		4
        /*005c*/ 	.byte	0x03, 0x1b
        /*005e*/ 	.short	0x00ff


	//----- nvinfo : EIATTR_MERCURY_ISA_VERSION
	.align		4
        /*0060*/ 	.byte	0x03, 0x5f
        /*0062*/ 	.short	0x0101


	//----- nvinfo : EIATTR_VRC_CTA_INIT_COUNT
	.align		4
        /*0064*/ 	.byte	0x02, 0x4a
	.zero		1
	.zero		1


	//----- nvinfo : EIATTR_EXIT_INSTR_OFFSETS
	.align		4
        /*0068*/ 	.byte	0x04, 0x1c
        /*006a*/ 	.short	(.L_117 - .L_116)


	//   ....[0]....
.L_116:
        /*006c*/ 	.word	0x000000f0


	//   ....[1]....
        /*0070*/ 	.word	0x00000190


	//----- nvinfo : EIATTR_CBANK_PARAM_SIZE
	.align		4
.L_117:
        /*0074*/ 	.byte	0x03, 0x19
        /*0076*/ 	.short	0x001c


	//----- nvinfo : EIATTR_PARAM_CBANK
	.align		4
        /*0078*/ 	.byte	0x04, 0x0a
        /*007a*/ 	.short	(.L_119 - .L_118)
	.align		4
.L_118:
        /*007c*/ 	.word	index@(.nv.constant0._Z7flattenPfS_iii)
        /*0080*/ 	.short	0x0380
        /*0082*/ 	.short	0x001c


	//----- nvinfo : EIATTR_SW_WAR
	.align		4
.L_119:
        /*0084*/ 	.byte	0x04, 0x36
        /*0086*/ 	.short	(.L_121 - .L_120)
.L_120:
        /*0088*/ 	.word	0x00000008
.L_121:


//--------------------- .nv.info._Z21convolve_multichannelPfS_S_iiiiiii --------------------------
	.section	.nv.info._Z21convolve_multichannelPfS_S_iiiiiii,"",@"SHT_CUDA_INFO"
	.sectionflags	@""
	.align	4


	//----- nvinfo : EIATTR_CUDA_API_VERSION
	.align		4
        /*0000*/ 	.byte	0x04, 0x37
        /*0002*/ 	.short	(.L_123 - .L_122)
.L_122:
        /*0004*/ 	.word	0x00000082


	//----- nvinfo : EIATTR_KPARAM_INFO
	.align		4
.L_123:
        /*0008*/ 	.byte	0x04, 0x17
        /*000a*/ 	.short	(.L_125 - .L_124)
.L_124:
        /*000c*/ 	.word	0x00000000
        /*0010*/ 	.short	0x0009
        /*0012*/ 	.short	0x0030
        /*0014*/ 	.byte	0x00, 0xf0, 0x11, 0x00


	//----- nvinfo : EIATTR_KPARAM_INFO
	.align		4
.L_125:
        /*0018*/ 	.byte	0x04, 0x17
        /*001a*/ 	.short	(.L_127 - .L_126)
.L_126:
        /*001c*/ 	.word	0x00000000
        /*0020*/ 	.short	0x0008
        /*0022*/ 	.short	0x002c
        /*0024*/ 	.byte	0x00, 0xf0, 0x11, 0x00


	//----- nvinfo : EIATTR_KPARAM_INFO
	.align		4
.L_127:
        /*0028*/ 	.byte	0x04, 0x17
        /*002a*/ 	.short	(.L_129 - .L_128)
.L_128:
        /*002c*/ 	.word	0x00000000
        /*0030*/ 	.short	0x0007
        /*0032*/ 	.short	0x0028
        /*0034*/ 	.byte	0x00, 0xf0, 0x11, 0x00


	//----- nvinfo : EIATTR_KPARAM_INFO
	.align		4
.L_129:
        /*0038*/ 	.byte	0x04, 0x17
        /*003a*/ 	.short	(.L_131 - .L_130)
.L_130:
        /*003c*/ 	.word	0x00000000
        /*0040*/ 	.short	0x0006
        /*0042*/ 	.short	0x0024
        /*0044*/ 	.byte	0x00, 0xf0, 0x11, 0x00


	//----- nvinfo : EIATTR_KPARAM_INFO
	.align		4
.L_131:
        /*0048*/ 	.byte	0x04, 0x17
        /*004a*/ 	.short	(.L_133 - .L_132)
.L_132:
        /*004c*/ 	.word	0x00000000
        /*0050*/ 	.short	0x0005
        /*0052*/ 	.short	0x0020
        /*0054*/ 	.byte	0x00, 0xf0, 0x11, 0x00


	//----- nvinfo : EIATTR_KPARAM_INFO
	.align		4
.L_133:
        /*0058*/ 	.byte	0x04, 0x17
        /*005a*/ 	.short	(.L_135 - .L_134)
.L_134:
        /*005c*/ 	.word	0x00000000
        /*0060*/ 	.short	0x0004
        /*0062*/ 	.short	0x001c
        /*0064*/ 	.byte	0x00, 0xf0, 0x11, 0x00


	//----- nvinfo : EIATTR_KPARAM_INFO
	.align		4
.L_135:
        /*0068*/ 	.byte	0x04, 0x17
        /*006a*/ 	.short	(.L_137 - .L_136)
.L_136:
        /*006c*/ 	.word	0x00000000
        /*0070*/ 	.short	0x0003
        /*0072*/ 	.short	0x0018
        /*0074*/ 	.byte	0x00, 0xf0, 0x11, 0x00


	//----- nvinfo : EIATTR_KPARAM_INFO
	.align		4
.L_137:
        /*0078*/ 	.byte	0x04, 0x17
        /*007a*/ 	.short	(.L_139 - .L_138)
.L_138:
        /*007c*/ 	.word	0x00000000
        /*0080*/ 	.short	0x0002
        /*0082*/ 	.short	0x0010
        /*0084*/ 	.byte	0x00, 0xf5, 0x21, 0x00


	//----- nvinfo : EIATTR_KPARAM_INFO
	.align		4
.L_139:
        /*0088*/ 	.byte	0x04, 0x17
        /*008a*/ 	.short	(.L_141 - .L_140)
.L_140:
        /*008c*/ 	.word	0x00000000
        /*0090*/ 	.short	0x0001
        /*0092*/ 	.short	0x0008
        /*0094*/ 	.byte	0x00, 0xf5, 0x21, 0x00


	//----- nvinfo : EIATTR_KPARAM_INFO
	.align		4
.L_141:
        /*0098*/ 	.byte	0x04, 0x17
        /*009a*/ 	.short	(.L_143 - .L_142)
.L_142:
        /*009c*/ 	.word	0x00000000
        /*00a0*/ 	.short	0x0000
        /*00a2*/ 	.short	0x0000
        /*00a4*/ 	.byte	0x00, 0xf5, 0x21, 0x00


	//----- nvinfo : EIATTR_SPARSE_MMA_MASK
	.align		4
.L_143:
        /*00a8*/ 	.byte	0x03, 0x50
        /*00aa*/ 	.short	0x0000


	//----- nvinfo : EIATTR_MAXREG_COUNT
	.align		4
        /*00ac*/ 	.byte	0x03, 0x1b
        /*00ae*/ 	.short	0x00ff


	//----- nvinfo : EIATTR_MERCURY_ISA_VERSION
	.align		4
        /*00b0*/ 	.byte	0x03, 0x5f
        /*00b2*/ 	.short	0x0101


	//----- nvinfo : EIATTR_VRC_CTA_INIT_COUNT
	.align		4
        /*00b4*/ 	.byte	0x02, 0x4a
	.zero		1
	.zero		1


	//----- nvinfo : EIATTR_EXIT_INSTR_OFFSETS
	.align		4
        /*00b8*/ 	.byte	0x04, 0x1c
        /*00ba*/ 	.short	(.L_145 - .L_144)


	//   ....[0]....
.L_144:
        /*00bc*/ 	.word	0x000000f0


	//   ....[1]....
        /*00c0*/ 	.word	0x00000ce0


	//----- nvinfo : EIATTR_CRS_STACK_SIZE
	.align		4
.L_145:
        /*00c4*/ 	.byte	0x04, 0x1e
        /*00c6*/ 	.short	(.L_147 - .L_146)
.L_146:
        /*00c8*/ 	.word	0x00000000


	//----- nvinfo : EIATTR_CBANK_PARAM_SIZE
	.align		4
.L_147:
        /*00cc*/ 	.byte	0x03, 0x19
        /*00ce*/ 	.short	0x0034


	//----- nvinfo : EIATTR_PARAM_CBANK
	.align		4
        /*00d0*/ 	.byte	0x04, 0x0a
        /*00d2*/ 	.short	(.L_149 - .L_148)
	.align		4
.L_148:
        /*00d4*/ 	.word	index@(.nv.constant0._Z21convolve_multichannelPfS_S_iiiiiii)
        /*00d8*/ 	.short	0x0380
        /*00da*/ 	.short	0x0034


	//----- nvinfo : EIATTR_SW_WAR
	.align		4
.L_149:
        /*00dc*/ 	.byte	0x04, 0x36
        /*00de*/ 	.short	(.L_151 - .L_150)
.L_150:
        /*00e0*/ 	.word	0x00000008
.L_151:


//--------------------- .nv.info._Z11subsample2DPfS_iiiii --------------------------
	.section	.nv.info._Z11subsample2DPfS_iiiii,"",@"SHT_CUDA_INFO"
	.sectionflags	@""
	.align	4


	//----- nvinfo : EIATTR_CUDA_API_VERSION
	.align		4
        /*0000*/ 	.byte	0x04, 0x37
        /*0002*/ 	.short	(.L_153 - .L_152)
.L_152:
        /*0004*/ 	.word	0x00000082


	//----- nvinfo : EIATTR_KPARAM_INFO
	.align		4
.L_153:
        /*0008*/ 	.byte	0x04, 0x17
        /*000a*/ 	.short	(.L_155 - .L_154)
.L_154:
        /*000c*/ 	.word	0x00000000
        /*0010*/ 	.short	0x0006
        /*0012*/ 	.short	0x0020
        /*0014*/ 	.byte	0x00, 0xf0, 0x11, 0x00


	//----- nvinfo : EIATTR_KPARAM_INFO
	.align		4
.L_155:
        /*0018*/ 	.byte	0x04, 0x17
        /*001a*/ 	.short	(.L_157 - .L_156)
.L_156:
        /*001c*/ 	.word	0x00000000
        /*0020*/ 	.short	0x0005
        /*0022*/ 	.short	0x001c
        /*0024*/ 	.byte	0x00, 0xf0, 0x11, 0x00


	//----- nvinfo : EIATTR_KPARAM_INFO
	.align		4
.L_157:
        /*0028*/ 	.byte	0x04, 0x17
        /*002a*/ 	.short	(.L_159 - .L_158)
.L_158:
        /*002c*/ 	.word	0x00000000
        /*0030*/ 	.short	0x0004
        /*0032*/ 	.short	0x0018
        /*0034*/ 	.byte	0x00, 0xf0, 0x11, 0x00


	//----- nvinfo : EIATTR_KPARAM_INFO
	.align		4
.L_159:
        /*0038*/ 	.byte	0x04, 0x17
        /*003a*/ 	.short	(.L_161 - .L_160)
.L_160:
        /*003c*/ 	.word	0x00000000
        /*0040*/ 	.short	0x0003
        /*0042*/ 	.short	0x0014
        /*0044*/ 	.byte	0x00, 0xf0, 0x11, 0x00


	//----- nvinfo : EIATTR_KPARAM_INFO
	.align		4
.L_161:
        /*0048*/ 	.byte	0x04, 0x17
        /*004a*/ 	.short	(.L_163 - .L_162)
.L_162:
        /*004c*/ 	.word	0x00000000
        /*0050*/ 	.short	0x0002
        /*0052*/ 	.short	0x0010
        /*0054*/ 	.byte	0x00, 0xf0, 0x11, 0x00


	//----- nvinfo : EIATTR_KPARAM_INFO
	.align		4
.L_163:
        /*0058*/ 	.byte	0x04, 0x17
        /*005a*/ 	.short	(.L_165 - .L_164)
.L_164:
        /*005c*/ 	.word	0x00000000
        /*0060*/ 	.short	0x0001
        /*0062*/ 	.short	0x0008
        /*0064*/ 	.byte	0x00, 0xf5, 0x21, 0x00


	//----- nvinfo : EIATTR_KPARAM_INFO
	.align		4
.L_165:
        /*0068*/ 	.byte	0x04, 0x17
        /*006a*/ 	.short	(.L_167 - .L_166)
.L_166:
        /*006c*/ 	.word	0x00000000
        /*0070*/ 	.short	0x0000
        /*0072*/ 	.short	0x0000
        /*0074*/ 	.byte	0x00, 0xf5, 0x21, 0x00


	//----- nvinfo : EIATTR_SPARSE_MMA_MASK
	.align		4
.L_167:
        /*0078*/ 	.byte	0x03, 0x50
        /*007a*/ 	.short	0x0000


	//----- nvinfo : EIATTR_MAXREG_COUNT
	.align		4
        /*007c*/ 	.byte	0x03, 0x1b
        /*007e*/ 	.short	0x00ff


	//----- nvinfo : EIATTR_MERCURY_ISA_VERSION
	.align		4
        /*0080*/ 	.byte	0x03, 0x5f
        /*0082*/ 	.short	0x0101


	//----- nvinfo : EIATTR_VRC_CTA_INIT_COUNT
	.align		4
        /*0084*/ 	.byte	0x02, 0x4a
	.zero		1
	.zero		1


	//----- nvinfo : EIATTR_EXIT_INSTR_OFFSETS
	.align		4
        /*0088*/ 	.byte	0x04, 0x1c
        /*008a*/ 	.short	(.L_169 - .L_168)


	//   ....[0]....
.L_168:
        /*008c*/ 	.word	0x000000c0


	//   ....[1]....
        /*0090*/ 	.word	0x00000c00


	//----- nvinfo : EIATTR_CRS_STACK_SIZE
	.align		4
.L_169:
        /*0094*/ 	.byte	0x04, 0x1e
        /*0096*/ 	.short	(.L_171 - .L_170)
.L_170:
        /*0098*/ 	.word	0x00000000


	//----- nvinfo : EIATTR_CBANK_PARAM_SIZE
	.align		4
.L_171:
        /*009c*/ 	.byte	0x03, 0x19
        /*009e*/ 	.short	0x0024


	//----- nvinfo : EIATTR_PARAM_CBANK
	.align		4
        /*00a0*/ 	.byte	0x04, 0x0a
        /*00a2*/ 	.short	(.L_173 - .L_172)
	.align		4
.L_172:
        /*00a4*/ 	.word	index@(.nv.constant0._Z11subsample2DPfS_iiiii)
        /*00a8*/ 	.short	0x0380
        /*00aa*/ 	.short	0x0024


	//----- nvinfo : EIATTR_SW_WAR
	.align		4
.L_173:
        /*00ac*/ 	.byte	0x04, 0x36
        /*00ae*/ 	.short	(.L_175 - .L_174)
.L_174:
        /*00b0*/ 	.word	0x00000008
.L_175:


//--------------------- .nv.info._Z11convolve_2DPfS_S_iiiiii --------------------------
	.section	.nv.info._Z11convolve_2DPfS_S_iiiiii,"",@"SHT_CUDA_INFO"
	.sectionflags	@""
	.align	4


	//----- nvinfo : EIATTR_CUDA_API_VERSION
	.align		4
        /*0000*/ 	.byte	0x04, 0x37
        /*0002*/ 	.short	(.L_177 - .L_176)
.L_176:
        /*0004*/ 	.word	0x00000082


	//----- nvinfo : EIATTR_KPARAM_INFO
	.align		4
.L_177:
        /*0008*/ 	.byte	0x04, 0x17
        /*000a*/ 	.short	(.L_179 - .L_178)
.L_178:
        /*000c*/ 	.word	0x00000000
        /*0010*/ 	.short	0x0008
        /*0012*/ 	.short	0x002c
        /*0014*/ 	.byte	0x00, 0xf0, 0x11, 0x00


	//----- nvinfo : EIATTR_KPARAM_INFO
	.align		4
.L_179:
        /*0018*/ 	.byte	0x04, 0x17
        /*001a*/ 	.short	(.L_181 - .L_180)
.L_180:
        /*001c*/ 	.word	0x00000000
        /*0020*/ 	.short	0x0007
        /*0022*/ 	.short	0x0028
        /*0024*/ 	.byte	0x00, 0xf0, 0x11, 0x00


	//----- nvinfo : EIATTR_KPARAM_INFO
	.align		4
.L_181:
        /*0028*/ 	.byte	0x04, 0x17
        /*002a*/ 	.short	(.L_183 - .L_182)
.L_182:
        /*002c*/ 	.word	0x00000000
        /*0030*/ 	.short	0x0006
        /*0032*/ 	.short	0x0024
        /*0034*/ 	.byte	0x00, 0xf0, 0x11, 0x00


	//----- nvinfo : EIATTR_KPARAM_INFO
	.align		4
.L_183:
        /*0038*/ 	.byte	0x04, 0x17
        /*003a*/ 	.short	(.L_185 - .L_184)
.L_184:
        /*003c*/ 	.word	0x00000000
        /*0040*/ 	.short	0x0005
        /*0042*/ 	.short	0x0020
        /*0044*/ 	.byte	0x00, 0xf0, 0x11, 0x00


	//----- nvinfo : EIATTR_KPARAM_INFO
	.align		4
.L_185:
        /*0048*/ 	.byte	0x04, 0x17
        /*004a*/ 	.short	(.L_187 - .L_186)
.L_186:
        /*004c*/ 	.word	0x00000000
        /*0050*/ 	.short	0x0004
        /*0052*/ 	.short	0x001c
        /*0054*/ 	.byte	0x00, 0xf0, 0x11, 0x00


	//----- nvinfo : EIATTR_KPARAM_INFO
	.align		4
.L_187:
        /*0058*/ 	.byte	0x04, 0x17
        /*005a*/ 	.short	(.L_189 - .L_188)
.L_188:
        /*005c*/ 	.word	0x00000000
        /*0060*/ 	.short	0x0003
        /*0062*/ 	.short	0x0018
        /*0064*/ 	.byte	0x00, 0xf0, 0x11, 0x00


	//----- nvinfo : EIATTR_KPARAM_INFO
	.align		4
.L_189:
        /*0068*/ 	.byte	0x04, 0x17
        /*006a*/ 	.short	(.L_191 - .L_190)
.L_190:
        /*006c*/ 	.word	0x00000000
        /*0070*/ 	.short	0x0002
        /*0072*/ 	.short	0x0010
        /*0074*/ 	.byte	0x00, 0xf5, 0x21, 0x00


	//----- nvinfo : EIATTR_KPARAM_INFO
	.align		4
.L_191:
        /*0078*/ 	.byte	0x04, 0x17
        /*007a*/ 	.short	(.L_193 - .L_192)
.L_192:
        /*007c*/ 	.word	0x00000000
        /*0080*/ 	.short	0x0001
        /*0082*/ 	.short	0x0008
        /*0084*/ 	.byte	0x00, 0xf5, 0x21, 0x00


	//----- nvinfo : EIATTR_KPARAM_INFO
	.align		4
.L_193:
        /*0088*/ 	.byte	0x04, 0x17
        /*008a*/ 	.short	(.L_195 - .L_194)
.L_194:
        /*008c*/ 	.word	0x00000000
        /*0090*/ 	.short	0x0000
        /*0092*/ 	.short	0x0000
        /*0094*/ 	.byte	0x00, 0xf5, 0x21, 0x00


	//----- nvinfo : EIATTR_SPARSE_MMA_MASK
	.align		4
.L_195:
        /*0098*/ 	.byte	0x03, 0x50
        /*009a*/ 	.short	0x0000


	//----- nvinfo : EIATTR_MAXREG_COUNT
	.align		4
        /*009c*/ 	.byte	0x03, 0x1b
        /*009e*/ 	.short	0x00ff


	//----- nvinfo : EIATTR_MERCURY_ISA_VERSION
	.align		4
        /*00a0*/ 	.byte	0x03, 0x5f
        /*00a2*/ 	.short	0x0101


	//----- nvinfo : EIATTR_VRC_CTA_INIT_COUNT
	.align		4
        /*00a4*/ 	.byte	0x02, 0x4a
	.zero		1
	.zero		1


	//----- nvinfo : EIATTR_EXIT_INSTR_OFFSETS
	.align		4
        /*00a8*/ 	.byte	0x04, 0x1c
        /*00aa*/ 	.short	(.L_197 - .L_196)


	//   ....[0]....
.L_196:
        /*00ac*/ 	.word	0x000000c0


	//   ....[1]....
        /*00b0*/ 	.word	0x00000b90


	//----- nvinfo : EIATTR_CBANK_PARAM_SIZE
	.align		4
.L_197:
        /*00b4*/ 	.byte	0x03, 0x19
        /*00b6*/ 	.short	0x0030


	//----- nvinfo : EIATTR_PARAM_CBANK
	.align		4
        /*00b8*/ 	.byte	0x04, 0x0a
        /*00ba*/ 	.short	(.L_199 - .L_198)
	.align		4
.L_198:
        /*00bc*/ 	.word	index@(.nv.constant0._Z11convolve_2DPfS_S_iiiiii)
        /*00c0*/ 	.short	0x0380
        /*00c2*/ 	.short	0x0030


	//----- nvinfo : EIATTR_SW_WAR
	.align		4
.L_199:
        /*00c4*/ 	.byte	0x04, 0x36
        /*00c6*/ 	.short	(.L_201 - .L_200)
.L_200:
        /*00c8*/ 	.word	0x00000008
.L_201:


//--------------------- .nv.info._Z14cudaMatrixMultPfS_S_ii --------------------------
	.section	.nv.info._Z14cudaMatrixMultPfS_S_ii,"",@"SHT_CUDA_INFO"
	.sectionflags	@""
	.align	4


	//----- nvinfo : EIATTR_CUDA_API_VERSION
	.align		4
        /*0000*/ 	.byte	0x04, 0x37
        /*0002*/ 	.short	(.L_203 - .L_202)
.L_202:
        /*0004*/ 	.word	0x00000082


	//----- nvinfo : EIATTR_KPARAM_INFO
	.align		4
.L_203:
        /*0008*/ 	.byte	0x04, 0x17
        /*000a*/ 	.short	(.L_205 - .L_204)
.L_204:
        /*000c*/ 	.word	0x00000000
        /*0010*/ 	.short	0x0004
        /*0012*/ 	.short	0x001c
        /*0014*/ 	.byte	0x00, 0xf0, 0x11, 0x00


	//----- nvinfo : EIATTR_KPARAM_INFO
	.align		4
.L_205:
        /*0018*/ 	.byte	0x04, 0x17
        /*001a*/ 	.short	(.L_207 - .L_206)
.L_206:
        /*001c*/ 	.word	0x00000000
        /*0020*/ 	.short	0x0003
        /*0022*/ 	.short	0x0018
        /*0024*/ 	.byte	0x00, 0xf0, 0x11, 0x00


	//----- nvinfo : EIATTR_KPARAM_INFO
	.align		4
.L_207:
        /*0028*/ 	.byte	0x04, 0x17
        /*002a*/ 	.short	(.L_209 - .L_208)
.L_208:
        /*002c*/ 	.word	0x00000000
        /*0030*/ 	.short	0x0002
        /*0032*/ 	.short	0x0010
        /*0034*/ 	.byte	0x00, 0xf5, 0x21, 0x00


	//----- nvinfo : EIATTR_KPARAM_INFO
	.align		4
.L_209:
        /*0038*/ 	.byte	0x04, 0x17
        /*003a*/ 	.short	(.L_211 - .L_210)
.L_210:
        /*003c*/ 	.word	0x00000000
        /*0040*/ 	.short	0x0001
        /*0042*/ 	.short	0x0008
        /*0044*/ 	.byte	0x00, 0xf5, 0x21, 0x00


	//----- nvinfo : EIATTR_KPARAM_INFO
	.align		4
.L_211:
        /*0048*/ 	.byte	0x04, 0x17
        /*004a*/ 	.short	(.L_213 - .L_212)
.L_212:
        /*004c*/ 	.word	0x00000000
        /*0050*/ 	.short	0x0000
        /*0052*/ 	.short	0x0000
        /*0054*/ 	.byte	0x00, 0xf5, 0x21, 0x00


	//----- nvinfo : EIATTR_SPARSE_MMA_MASK
	.align		4
.L_213:
        /*0058*/ 	.byte	0x03, 0x50
        /*005a*/ 	.short	0x0000


	//----- nvinfo : EIATTR_MAXREG_COUNT
	.align		4
        /*005c*/ 	.byte	0x03, 0x1b
        /*005e*/ 	.short	0x00ff


	//----- nvinfo : EIATTR_MERCURY_ISA_VERSION
	.align		4
        /*0060*/ 	.byte	0x03, 0x5f
        /*0062*/ 	.short	0x0101


	//----- nvinfo : EIATTR_VRC_CTA_INIT_COUNT
	.align		4
        /*0064*/ 	.byte	0x02, 0x4a
	.zero		1
	.zero		1


	//----- nvinfo : EIATTR_EXIT_INSTR_OFFSETS
	.align		4
        /*0068*/ 	.byte	0x04, 0x1c
        /*006a*/ 	.short	(.L_215 - .L_214)


	//   ....[0]....
.L_214:
        /*006c*/ 	.word	0x000000d0


	//   ....[1]....
        /*0070*/ 	.word	0x00000930


	//----- nvinfo : EIATTR_CBANK_PARAM_SIZE
	.align		4
.L_215:
        /*0074*/ 	.byte	0x03, 0x19
        /*0076*/ 	.short	0x0020


	//----- nvinfo : EIATTR_PARAM_CBANK
	.align		4
        /*0078*/ 	.byte	0x04, 0x0a
        /*007a*/ 	.short	(.L_217 - .L_216)
	.align		4
.L_216:
        /*007c*/ 	.word	index@(.nv.constant0._Z14cudaMatrixMultPfS_S_ii)
        /*0080*/ 	.short	0x0380
        /*0082*/ 	.short	0x0020


	//----- nvinfo : EIATTR_SW_WAR
	.align		4
.L_217:
        /*0084*/ 	.byte	0x04, 0x36
        /*0086*/ 	.short	(.L_219 - .L_218)
.L_218:
        /*0088*/ 	.word	0x00000008
.L_219:


//--------------------- .nv.info._Z13cudaMatrixAddPfS_S_ii --------------------------
	.section	.nv.info._Z13cudaMatrixAddPfS_S_ii,"",@"SHT_CUDA_INFO"
	.sectionflags	@""
	.align	4


	//----- nvinfo : EIATTR_CUDA_API_VERSION
	.align		4
        /*0000*/ 	.byte	0x04, 0x37
        /*0002*/ 	.short	(.L_221 - .L_220)
.L_220:
        /*0004*/ 	.word	0x00000082


	//----- nvinfo : EIATTR_KPARAM_INFO
	.align		4
.L_221:
        /*0008*/ 	.byte	0x04, 0x17
        /*000a*/ 	.short	(.L_223 - .L_222)
.L_222:
        /*000c*/ 	.word	0x00000000
        /*0010*/ 	.short	0x0004
        /*0012*/ 	.short	0x001c
        /*0014*/ 	.byte	0x00, 0xf0, 0x11, 0x00


	//----- nvinfo : EIATTR_KPARAM_INFO
	.align		4
.L_223:
        /*0018*/ 	.byte	0x04, 0x17
        /*001a*/ 	.short	(.L_225 - .L_224)
.L_224:
        /*001c*/ 	.word	0x00000000
        /*0020*/ 	.short	0x0003
        /*0022*/ 	.short	0x0018
        /*0024*/ 	.byte	0x00, 0xf0, 0x11, 0x00


	//----- nvinfo : EIATTR_KPARAM_INFO
	.align		4
.L_225:
        /*0028*/ 	.byte	0x04, 0x17
        /*002a*/ 	.short	(.L_227 - .L_226)
.L_226:
        /*002c*/ 	.word	0x00000000
        /*0030*/ 	.short	0x0002
        /*0032*/ 	.short	0x0010
        /*0034*/ 	.byte	0x00, 0xf5, 0x21, 0x00


	//----- nvinfo : EIATTR_KPARAM_INFO
	.align		4
.L_227:
        /*0038*/ 	.byte	0x04, 0x17
        /*003a*/ 	.short	(.L_229 - .L_228)
.L_228:
        /*003c*/ 	.word	0x00000000
        /*0040*/ 	.short	0x0001
        /*0042*/ 	.short	0x0008
        /*0044*/ 	.byte	0x00, 0xf5, 0x21, 0x00


	//----- nvinfo : EIATTR_KPARAM_INFO
	.align		4
.L_229:
        /*0048*/ 	.byte	0x04, 0x17
        /*004a*/ 	.short	(.L_231 - .L_230)
.L_230:
        /*004c*/ 	.word	0x00000000
        /*0050*/ 	.short	0x0000
        /*0052*/ 	.short	0x0000
        /*0054*/ 	.byte	0x00, 0xf5, 0x21, 0x00


	//----- nvinfo : EIATTR_SPARSE_MMA_MASK
	.align		4
.L_231:
        /*0058*/ 	.byte	0x03, 0x50
        /*005a*/ 	.short	0x0000


	//----- nvinfo : EIATTR_MAXREG_COUNT
	.align		4
        /*005c*/ 	.byte	0x03, 0x1b
        /*005e*/ 	.short	0x00ff


	//----- nvinfo : EIATTR_MERCURY_ISA_VERSION
	.align		4
        /*0060*/ 	.byte	0x03, 0x5f
        /*0062*/ 	.short	0x0101


	//----- nvinfo : EIATTR_VRC_CTA_INIT_COUNT
	.align		4
        /*0064*/ 	.byte	0x02, 0x4a
	.zero		1
	.zero		1


	//----- nvinfo : EIATTR_EXIT_INSTR_OFFSETS
	.align		4
        /*0068*/ 	.byte	0x04, 0x1c
        /*006a*/ 	.short	(.L_233 - .L_232)


	//   ....[0]....
.L_232:
        /*006c*/ 	.word	0x000000c0


	//   ....[1]....
        /*0070*/ 	.word	0x00000190


	//----- nvinfo : EIATTR_CBANK_PARAM_SIZE
	.align		4
.L_233:
        /*0074*/ 	.byte	0x03, 0x19
        /*0076*/ 	.short	0x0020


	//----- nvinfo : EIATTR_PARAM_CBANK
	.align		4
        /*0078*/ 	.byte	0x04, 0x0a
        /*007a*/ 	.short	(.L_235 - .L_234)
	.align		4
.L_234:
        /*007c*/ 	.word	index@(.nv.constant0._Z13cudaMatrixAddPfS_S_ii)
        /*0080*/ 	.short	0x0380
        /*0082*/ 	.short	0x0020


	//----- nvinfo : EIATTR_SW_WAR
	.align		4
.L_235:
        /*0084*/ 	.byte	0x04, 0x36
        /*0086*/ 	.short	(.L_237 - .L_236)
.L_236:
        /*0088*/ 	.word	0x00000008
.L_237:


//--------------------- .nv.callgraph             --------------------------
	.section	.nv.callgraph,"",@"SHT_CUDA_CALLGRAPH"
	.align	4
	.sectionentsize	8
	.align		4
        /*0000*/ 	.word	0x00000000
	.align		4
        /*0004*/ 	.word	0xffffffff
	.align		4
        /*0008*/ 	.word	0x00000000
	.align		4
        /*000c*/ 	.word	0xfffffffe
	.align		4
        /*0010*/ 	.word	0x00000000
	.align		4
        /*0014*/ 	.word	0xfffffffd
	.align		4
        /*0018*/ 	.word	0x00000000
	.align		4
        /*001c*/ 	.word	0xfffffffc


//--------------------- .text._Z24apply_activation_softmaxPfi --------------------------
	.section	.text._Z24apply_activation_softmaxPfi,"ax",@progbits
	.align	128
        .global         _Z24apply_activation_softmaxPfi
        .type           _Z24apply_activation_softmaxPfi,@function
        .size           _Z24apply_activation_softmaxPfi,(.L_x_79 - _Z24apply_activation_softmaxPfi)
        .other          _Z24apply_activation_softmaxPfi,@"STO_CUDA_ENTRY STV_DEFAULT"
_Z24apply_activation_softmaxPfi:
.text._Z24apply_activation_softmaxPfi:
[----:B------:R-:W-:Y:S01]  /*0000*/  LDC R1, c[0x0][0x37c] ;  /* 0x0000df00ff017b82 */ /* 0x000fe20000000800 */
[----:B------:R-:W0:Y:S07]  /*0010*/  S2R R0, SR_TID.X ;  /* 0x0000000000007919 */ /* 0x000e2e0000002100 */
[----:B------:R-:W0:Y:S01]  /*0020*/  S2UR UR4, SR_CTAID.X ;  /* 0x00000000000479c3 */ /* 0x000e220000002500 */
[----:B------:R-:W1:Y:S07]  /*0030*/  LDCU UR8, c[0x0][0x388] ;  /* 0x00007100ff0877ac */ /* 0x000e6e0008000800 */
[----:B------:R-:W0:Y:S02]  /*0040*/  LDC R5, c[0x0][0x360] ;  /* 0x0000d800ff057b82 */ /* 0x000e240000000800 */
[----:B0-----:R-:W-:-:S05]  /*0050*/  IMAD R5, R5, UR4, R0 ;  /* 0x0000000405057c24 */ /* 0x001fca000f8e0200 */
[----:B-1----:R-:W-:-:S13]  /*0060*/  ISETP.GE.AND P0, PT, R5, UR8, PT ;  /* 0x0000000805007c0c */ /* 0x002fda000bf06270 */
[----:B------:R-:W-:Y:S05]  /*0070*/  @P0 EXIT ;  /* 0x000000000000094d */ /* 0x000fea0003800000 */
[----:B------:R-:W0:Y:S01]  /*0080*/  LDC.64 R2, c[0x0][0x380] ;  /* 0x0000e000ff027b82 */ /* 0x000e220000000a00 */
[----:B------:R-:W0:Y:S02]  /*0090*/  LDCU.64 UR10, c[0x0][0x358] ;  /* 0x00006b00ff0a77ac */ /* 0x000e240008000a00 */
[----:B0-----:R0:W5:Y:S01]  /*00a0*/  LDG.E R0, desc[UR10][R2.64] ;  /* 0x0000000a02007981 */ /* 0x001162000c1e1900 */
[----:B------:R-:W-:-:S09]  /*00b0*/  UISETP.GE.AND UP0, UPT, UR8, 0x2, UPT ;  /* 0x000000020800788c */ /* 0x000fd2000bf06270 */
[----:B0-----:R-:W-:Y:S05]  /*00c0*/  BRA.U !UP0, `(.L_x_0) ;  /* 0x0000000908207547 */ /* 0x001fea000b800000 */
[----:B------:R-:W-:Y:S01]  /*00d0*/  UIADD3 UR5, UPT, UPT, UR8, -0x2, URZ ;  /* 0xfffffffe08057890 */ /* 0x000fe2000fffe0ff */
[----:B------:R-:W-:Y:S01]  /*00e0*/  HFMA2 R4, -RZ, RZ, 0, 5.9604644775390625e-08 ;  /* 0x00000001ff047431 */ /* 0x000fe200000001ff */
[----:B------:R-:W-:Y:S02]  /*00f0*/  UIADD3 UR4, UPT, UPT, UR8, -0x1, URZ ;  /* 0xffffffff08047890 */ /* 0x000fe4000fffe0ff */
[----:B------:R-:W-:Y:S02]  /*0100*/  UISETP.GE.U32.AND UP0, UPT, UR5, 0xf, UPT ;  /* 0x0000000f0500788c */ /* 0x000fe4000bf06070 */
[----:B------:R-:W-:-:S07]  /*0110*/  ULOP3.LUT UR9, UR4, 0xf, URZ, 0xc0, !UPT ;  /* 0x0000000f04097892 */ /* 0x000fce000f8ec0ff */
[----:B------:R-:W-:Y:S05]  /*0120*/  BRA.U !UP0, `(.L_x_1) ;  /* 0x0000000108fc7547 */ /* 0x000fea000b800000 */
[----:B------:R-:W0:Y:S01]  /*0130*/  LDCU.64 UR6, c[0x0][0x380] ;  /* 0x00007000ff0677ac */ /* 0x000e220008000a00 */
[----:B------:R-:W-:Y:S01]  /*0140*/  MOV R4, RZ ;  /* 0x000000ff00047202 */ /* 0x000fe20000000f00 */
[----:B------:R-:W-:-:S04]  /*0150*/  ULOP3.LUT UR5, UR4, 0xfffffff0, URZ, 0xc0, !UPT ;  /* 0xfffffff004057892 */ /* 0x000fc8000f8ec0ff */
[----:B------:R-:W-:Y:S02]  /*0160*/  UIADD3 UR5, UPT, UPT, -UR5, URZ, URZ ;  /* 0x000000ff05057290 */ /* 0x000fe4000fffe1ff */
[----:B0-----:R-:W-:-:S04]  /*0170*/  UIADD3 UR6, UP0, UPT, UR6, 0x20, URZ ;  /* 0x0000002006067890 */ /* 0x001fc8000ff1e0ff */
[----:B------:R-:W-:Y:S02]  /*0180*/  UIADD3.X UR7, UPT, UPT, URZ, UR7, URZ, UP0, !UPT ;  /* 0x00000007ff077290 */ /* 0x000fe400087fe4ff */
[----:B------:R-:W-:-:S04]  /*0190*/  IMAD.U32 R2, RZ, RZ, UR6 ;  /* 0x00000006ff027e24 */ /* 0x000fc8000f8e00ff */
[----:B------:R-:W-:-:S07]  /*01a0*/  MOV R3, UR7 ;  /* 0x0000000700037c02 */ /* 0x000fce0008000f00 */
.L_x_2:
[----:B------:R-:W2:Y:S04]  /*01b0*/  LDG.E R13, desc[UR10][R2.64+-0x1c] ;  /* 0xffffe40a020d7981 */ /* 0x000ea8000c1e1900 */
[----:B------:R-:W3:Y:S04]  /*01c0*/  LDG.E R15, desc[UR10][R2.64+-0x18] ;  /* 0xffffe80a020f7981 */ /* 0x000ee8000c1e1900 */
[----:B------:R-:W4:Y:S04]  /*01d0*/  LDG.E R17, desc[UR10][R2.64+-0x14] ;  /* 0xffffec0a02117981 */ /* 0x000f28000c1e1900 */
        /* <DEDUP_REMOVED lines=12> */
[----:B------:R0:W4:Y:S01]  /*02a0*/  LDG.E R6, desc[UR10][R2.64+0x20] ;  /* 0x0000200a02067981 */ /* 0x000122000c1e1900 */
[----:B------:R-:W-:Y:S01]  /*02b0*/  UIADD3 UR5, UPT, UPT, UR5, 0x10, URZ ;  /* 0x0000001005057890 */ /* 0x000fe2000fffe0ff */
[----:B------:R-:W-:-:S03]  /*02c0*/  VIADD R4, R4, 0x10 ;  /* 0x0000001004047836 */ /* 0x000fc60000000000 */
[----:B------:R-:W-:Y:S01]  /*02d0*/  UISETP.NE.AND UP0, UPT, UR5, URZ, UPT ;  /* 0x000000ff0500728c */ /* 0x000fe2000bf05270 */
[----:B0-----:R-:W-:-:S04]  /*02e0*/  IADD3 R2, P1, PT, R2, 0x40, RZ ;  /* 0x0000004002027810 */ /* 0x001fc80007f3e0ff */
[----:B------:R-:W-:Y:S02]  /*02f0*/  IADD3.X R3, PT, PT, RZ, R3, RZ, P1, !PT ;  /* 0x00000003ff037210 */ /* 0x000fe40000ffe4ff */
[----:B--2--5:R-:W-:-:S04]  /*0300*/  FSETP.GT.AND P0, PT, R13, R0, PT ;  /* 0x000000000d00720b */ /* 0x024fc80003f04000 */
[----:B------:R-:W-:-:S04]  /*0310*/  FSEL R0, R13, R0, P0 ;  /* 0x000000000d007208 */ /* 0x000fc80000000000 */
[----:B---3--:R-:W-:-:S04]  /*0320*/  FSETP.GT.AND P0, PT, R15, R0, PT ;  /* 0x000000000f00720b */ /* 0x008fc80003f04000 */
[----:B------:R-:W-:-:S04]  /*0330*/  FSEL R0, R15, R0, P0 ;  /* 0x000000000f007208 */ /* 0x000fc80000000000 */
[----:B----4-:R-:W-:-:S04]  /*0340*/  FSETP.GT.AND P0, PT, R17, R0, PT ;  /* 0x000000001100720b */ /* 0x010fc80003f04000 */
[----:B------:R-:W-:-:S04]  /*0350*/  FSEL R0, R17, R0, P0 ;  /* 0x0000000011007208 */ /* 0x000fc80000000000 */
[----:B------:R-:W-:-:S04]  /*0360*/  FSETP.GT.AND P0, PT, R19, R0, PT ;  /* 0x000000001300720b */ /* 0x000fc80003f04000 */
        /* <DEDUP_REMOVED lines=24> */
[----:B------:R-:W-:Y:S01]  /*04f0*/  FSEL R0, R6, R7, P0 ;  /* 0x0000000706007208 */ /* 0x000fe20000000000 */
[----:B------:R-:W-:Y:S08]  /*0500*/  BRA.U UP0, `(.L_x_2) ;  /* 0xfffffffd00287547 */ /* 0x000ff0000b83ffff */
[----:B------:R-:W-:-:S07]  /*0510*/  IADD3 R4, PT, PT, R4, 0x1, RZ ;  /* 0x0000000104047810 */ /* 0x000fce0007ffe0ff */
.L_x_1:
[----:B------:R-:W-:-:S09]  /*0520*/  UISETP.NE.AND UP0, UPT, UR9, URZ, UPT ;  /* 0x000000ff0900728c */ /* 0x000fd2000bf05270 */
[----:B------:R-:W-:Y:S05]  /*0530*/  BRA.U !UP0, `(.L_x_0) ;  /* 0x0000000508047547 */ /* 0x000fea000b800000 */
[----:B------:R-:W-:Y:S02]  /*0540*/  UISETP.GE.U32.AND UP0, UPT, UR9, 0x8, UPT ;  /* 0x000000080900788c */ /* 0x000fe4000bf06070 */
[----:B------:R-:W-:-:S04]  /*0550*/  ULOP3.LUT UR5, UR4, 0x7, URZ, 0xc0, !UPT ;  /* 0x0000000704057892 */ /* 0x000fc8000f8ec0ff */
[----:B------:R-:W-:-:S03]  /*0560*/  UISETP.NE.AND UP1, UPT, UR5, URZ, UPT ;  /* 0x000000ff0500728c */ /* 0x000fc6000bf25270 */
[----:B------:R-:W-:Y:S08]  /*0570*/  BRA.U !UP0, `(.L_x_3) ;  /* 0x00000001086c7547 */ /* 0x000ff0000b800000 */
[----:B------:R-:W0:Y:S02]  /*0580*/  LDC.64 R2, c[0x0][0x380] ;  /* 0x0000e000ff027b82 */ /* 0x000e240000000a00 */
[----:B0-----:R-:W-:-:S05]  /*0590*/  IMAD.WIDE.U32 R2, R4, 0x4, R2 ;  /* 0x0000000404027825 */ /* 0x001fca00078e0002 */
[----:B------:R-:W2:Y:S04]  /*05a0*/  LDG.E R7, desc[UR10][R2.64] ;  /* 0x0000000a02077981 */ /* 0x000ea8000c1e1900 */
[----:B------:R-:W3:Y:S04]  /*05b0*/  LDG.E R9, desc[UR10][R2.64+0x4] ;  /* 0x0000040a02097981 */ /* 0x000ee8000c1e1900 */
[----:B------:R-:W4:Y:S04]  /*05c0*/  LDG.E R11, desc[UR10][R2.64+0x8] ;  /* 0x0000080a020b7981 */ /* 0x000f28000c1e1900 */
[----:B------:R-:W4:Y:S04]  /*05d0*/  LDG.E R13, desc[UR10][R2.64+0xc] ;  /* 0x00000c0a020d7981 */ /* 0x000f28000c1e1900 */
[----:B------:R-:W4:Y:S04]  /*05e0*/  LDG.E R15, desc[UR10][R2.64+0x10] ;  /* 0x0000100a020f7981 */ /* 0x000f28000c1e1900 */
[----:B------:R-:W4:Y:S04]  /*05f0*/  LDG.E R17, desc[UR10][R2.64+0x14] ;  /* 0x0000140a02117981 */ /* 0x000f28000c1e1900 */
[----:B------:R-:W4:Y:S04]  /*0600*/  LDG.E R19, desc[UR10][R2.64+0x18] ;  /* 0x0000180a02137981 */ /* 0x000f28000c1e1900 */
[----:B------:R-:W4:Y:S01]  /*0610*/  LDG.E R21, desc[UR10][R2.64+0x1c] ;  /* 0x00001c0a02157981 */ /* 0x000f22000c1e1900 */
[----:B------:R-:W-:-:S02]  /*0620*/  IADD3 R4, PT, PT, R4, 0x8, RZ ;  /* 0x0000000804047810 */ /* 0x000fc40007ffe0ff */
        /* <DEDUP_REMOVED lines=15> */
[----:B------:R-:W-:-:S09]  /*0720*/  FSEL R0, R21, R0, P0 ;  /* 0x0000000015007208 */ /* 0x000fd20000000000 */
.L_x_3:
        /* <DEDUP_REMOVED lines=10> */
[----:B------:R-:W4:Y:S01]  /*07d0*/  LDG.E R13, desc[UR10][R2.64+0xc] ;  /* 0x00000c0a020d7981 */ /* 0x000f22000c1e1900 */
[----:B------:R-:W-:Y:S01]  /*07e0*/  VIADD R4, R4, 0x4 ;  /* 0x0000000404047836 */ /* 0x000fe20000000000 */
[----:B--2--5:R-:W-:-:S04]  /*07f0*/  FSETP.GT.AND P0, PT, R7, R0, PT ;  /* 0x000000000700720b */ /* 0x024fc80003f04000 */
[----:B------:R-:W-:-:S04]  /*0800*/  FSEL R0, R7, R0, P0 ;  /* 0x0000000007007208 */ /* 0x000fc80000000000 */
[----:B---3--:R-:W-:-:S04]  /*0810*/  FSETP.GT.AND P0, PT, R9, R0, PT ;  /* 0x000000000900720b */ /* 0x008fc80003f04000 */
[----:B------:R-:W-:-:S04]  /*0820*/  FSEL R0, R9, R0, P0 ;  /* 0x0000000009007208 */ /* 0x000fc80000000000 */
[----:B----4-:R-:W-:-:S04]  /*0830*/  FSETP.GT.AND P0, PT, R11, R0, PT ;  /* 0x000000000b00720b */ /* 0x010fc80003f04000 */
[----:B------:R-:W-:-:S04]  /*0840*/  FSEL R0, R11, R0, P0 ;  /* 0x000000000b007208 */ /* 0x000fc80000000000 */
[----:B------:R-:W-:-:S04]  /*0850*/  FSETP.GT.AND P0, PT, R13, R0, PT ;  /* 0x000000000d00720b */ /* 0x000fc80003f04000 */
[----:B------:R-:W-:-:S09]  /*0860*/  FSEL R0, R13, R0, P0 ;  /* 0x000000000d007208 */ /* 0x000fd20000000000 */
.L_x_4:
[----:B------:R-:W-:Y:S05]  /*0870*/  BRA.U !UP1, `(.L_x_0) ;  /* 0x0000000109347547 */ /* 0x000fea000b800000 */
[----:B------:R-:W0:Y:S01]  /*0880*/  LDC.64 R2, c[0x0][0x380] ;  /* 0x0000e000ff027b82 */ /* 0x000e220000000a00 */
[----:B------:R-:W-:Y:S01]  /*0890*/  UIADD3 UR4, UPT, UPT, -UR4, URZ, URZ ;  /* 0x000000ff04047290 */ /* 0x000fe2000fffe1ff */
[----:B0-----:R-:W-:-:S05]  /*08a0*/  IMAD.WIDE.U32 R2, R4, 0x4, R2 ;  /* 0x0000000404027825 */ /* 0x001fca00078e0002 */
[----:B------:R-:W-:-:S07]  /*08b0*/  MOV R7, R3 ;  /* 0x0000000300077202 */ /* 0x000fce0000000f00 */
.L_x_5:
[----:B------:R-:W-:-:S06]  /*08c0*/  MOV R3, R7 ;  /* 0x0000000700037202 */ /* 0x000fcc0000000f00 */
[----:B------:R0:W2:Y:S01]  /*08d0*/  LDG.E R3, desc[UR10][R2.64] ;  /* 0x0000000a02037981 */ /* 0x0000a2000c1e1900 */
[----:B------:R-:W-:-:S04]  /*08e0*/  UIADD3 UR4, UPT, UPT, UR4, 0x1, URZ ;  /* 0x0000000104047890 */ /* 0x000fc8000fffe0ff */
[----:B------:R-:W-:Y:S01]  /*08f0*/  UISETP.NE.AND UP0, UPT, UR4, URZ, UPT ;  /* 0x000000ff0400728c */ /* 0x000fe2000bf05270 */
[----:B0-----:R-:W-:-:S05]  /*0900*/  IADD3 R2, P1, PT, R2, 0x4, RZ ;  /* 0x0000000402027810 */ /* 0x001fca0007f3e0ff */
[----:B------:R-:W-:Y:S01]  /*0910*/  IMAD.X R7, RZ, RZ, R7, P1 ;  /* 0x000000ffff077224 */ /* 0x000fe200008e0607 */
[----:B--2--5:R-:W-:-:S04]  /*0920*/  FSETP.GT.AND P0, PT, R3, R0, PT ;  /* 0x000000000300720b */ /* 0x024fc80003f04000 */
[----:B------:R-:W-:Y:S01]  /*0930*/  FSEL R0, R3, R0, P0 ;  /* 0x0000000003007208 */ /* 0x000fe20000000000 */
[----:B------:R-:W-:Y:S08]  /*0940*/  BRA.U UP0, `(.L_x_5) ;  /* 0xfffffffd00dc7547 */ /* 0x000ff0000b83ffff */
.L_x_0:
[----:B------:R-:W0:Y:S02]  /*0950*/  LDC.64 R2, c[0x0][0x380] ;  /* 0x0000e000ff027b82 */ /* 0x000e240000000a00 */
[----:B0-----:R-:W-:-:S05]  /*0960*/  IMAD.WIDE R4, R5, 0x4, R2 ;  /* 0x0000000405047825 */ /* 0x001fca00078e0202 */
[----:B------:R-:W2:Y:S01]  /*0970*/  LDG.E R7, desc[UR10][R4.64] ;  /* 0x0000000a04077981 */ /* 0x000ea2000c1e1900 */
[----:B------:R-:W-:Y:S01]  /*0980*/  UISETP.GE.AND UP0, UPT, UR8, 0x1, UPT ;  /* 0x000000010800788c */ /* 0x000fe2000bf06270 */
[----:B------:R-:W-:Y:S02]  /*0990*/  HFMA2 R17, -RZ, RZ, 0, 0 ;  /* 0x00000000ff117431 */ /* 0x000fe400000001ff */
[----:B--2--5:R-:W-:-:S06]  /*09a0*/  FADD R8, R7, -R0 ;  /* 0x8000000007087221 */ /* 0x024fcc0000000000 */
[----:B------:R-:W-:Y:S05]  /*09b0*/  BRA.U !UP0, `(.L_x_6) ;  /* 0x0000000d08087547 */ /* 0x000fea000b800000 */
[----:B------:R-:W-:Y:S01]  /*09c0*/  UISETP.GE.U32.AND UP1, UPT, UR8, 0x8, UPT ;  /* 0x000000080800788c */ /* 0x000fe2000bf26070 */
[----:B------:R-:W-:Y:S01]  /*09d0*/  MOV R17, RZ ;  /* 0x000000ff00117202 */ /* 0x000fe20000000f00 */
[----:B------:R-:W-:Y:S01]  /*09e0*/  ULOP3.LUT UR6, UR8, 0x7, URZ, 0xc0, !UPT ;  /* 0x0000000708067892 */ /* 0x000fe2000f8ec0ff */
[----:B------:R-:W-:-:S03]  /*09f0*/  IMAD.MOV.U32 R9, RZ, RZ, RZ ;  /* 0x000000ffff097224 */ /* 0x000fc600078e00ff */
[----:B------:R-:W-:-:S03]  /*0a00*/  UISETP.NE.AND UP0, UPT, UR6, URZ, UPT ;  /* 0x000000ff0600728c */ /* 0x000fc6000bf05270 */
[----:B------:R-:W-:Y:S08]  /*0a10*/  BRA.U !UP1, `(.L_x_7) ;  /* 0x0000000509807547 */ /* 0x000ff0000b800000 */
[----:B------:R-:W0:Y:S01]  /*0a20*/  LDCU.64 UR4, c[0x0][0x380] ;  /* 0x00007000ff0477ac */ /* 0x000e220008000a00 */
[----:B------:R-:W-:Y:S01]  /*0a30*/  MOV R17, RZ ;  /* 0x000000ff00117202 */ /* 0x000fe20000000f00 */
[----:B------:R-:W-:-:S04]  /*0a40*/  ULOP3.LUT UR7, UR8, 0x7ffffff8, URZ, 0xc0, !UPT ;  /* 0x7ffffff808077892 */ /* 0x000fc8000f8ec0ff */
[----:B------:R-:W-:Y:S02]  /*0a50*/  UIADD3 UR9, UPT, UPT, -UR7, URZ, URZ ;  /* 0x000000ff07097290 */ /* 0x000fe4000fffe1ff */
[----:B------:R-:W-:Y:S01]  /*0a60*/  MOV R9, UR7 ;  /* 0x0000000700097c02 */ /* 0x000fe20008000f00 */
[----:B0-----:R-:W-:-:S04]  /*0a70*/  UIADD3 UR4, UP1, UPT, UR4, 0x10, URZ ;  /* 0x0000001004047890 */ /* 0x001fc8000ff3e0ff */
[----:B------:R-:W-:Y:S02]  /*0a80*/  UIADD3.X UR5, UPT, UPT, URZ, UR5, URZ, UP1, !UPT ;  /* 0x00000005ff057290 */ /* 0x000fe40008ffe4ff */
[----:B------:R-:W-:-:S04]  /*0a90*/  IMAD.U32 R6, RZ, RZ, UR4 ;  /* 0x00000004ff067e24 */ /* 0x000fc8000f8e00ff */
[----:B------:R-:W-:-:S07]  /*0aa0*/  MOV R7, UR5 ;  /* 0x0000000500077c02 */ /* 0x000fce0008000f00 */
.L_x_8:
[----:B------:R-:W2:Y:S04]  /*0ab0*/  LDG.E R11, desc[UR10][R6.64+-0x10] ;  /* 0xfffff00a060b7981 */ /* 0x000ea8000c1e1900 */
[----:B------:R-:W3:Y:S04]  /*0ac0*/  LDG.E R29, desc[UR10][R6.64+-0xc] ;  /* 0xfffff40a061d7981 */ /* 0x000ee8000c1e1900 */
[----:B------:R-:W4:Y:S04]  /*0ad0*/  LDG.E R23, desc[UR10][R6.64+-0x4] ;  /* 0xfffffc0a06177981 */ /* 0x000f28000c1e1900 */
[----:B------:R-:W5:Y:S04]  /*0ae0*/  LDG.E R25, desc[UR10][R6.64+-0x8] ;  /* 0xfffff80a06197981 */ /* 0x000f68000c1e1900 */
[----:B------:R-:W5:Y:S04]  /*0af0*/  LDG.E R21, desc[UR10][R6.64] ;  /* 0x0000000a06157981 */ /* 0x000f68000c1e1900 */
[----:B------:R-:W5:Y:S04]  /*0b00*/  LDG.E R19, desc[UR10][R6.64+0x4] ;  /* 0x0000040a06137981 */ /* 0x000f68000c1e1900 */
[----:B------:R-:W5:Y:S04]  /*0b10*/  LDG.E R15, desc[UR10][R6.64+0x8] ;  /* 0x0000080a060f7981 */ /* 0x000f68000c1e1900 */
[----:B------:R0:W5:Y:S01]  /*0b20*/  LDG.E R13, desc[UR10][R6.64+0xc] ;  /* 0x00000c0a060d7981 */ /* 0x000162000c1e1900 */
[----:B------:R-:W-:Y:S01]  /*0b30*/  HFMA2 R10, -RZ, RZ, 0.96630859375, -0.0022525787353515625 ;  /* 0x3bbb989dff0a7431 */ /* 0x000fe200000001ff */
[----:B------:R-:W-:-:S04]  /*0b40*/  UIADD3 UR9, UPT, UPT, UR9, 0x8, URZ ;  /* 0x0000000809097890 */ /* 0x000fc8000fffe0ff */
[----:B------:R-:W-:Y:S01]  /*0b50*/  UISETP.NE.AND UP1, UPT, UR9, URZ, UPT ;  /* 0x000000ff0900728c */ /* 0x000fe2000bf25270 */
[----:B0-----:R-:W-:-:S05]  /*0b60*/  IADD3 R6, P0, PT, R6, 0x20, RZ ;  /* 0x0000002006067810 */ /* 0x001fca0007f1e0ff */
[----:B------:R-:W-:Y:S02]  /*0b70*/  IMAD.X R7, RZ, RZ, R7, P0 ;  /* 0x000000ffff077224 */ /* 0x000fe400000e0607 */
[----:B--2---:R-:W-:Y:S01]  /*0b80*/  FADD R27, R11, -R0 ;  /* 0x800000000b1b7221 */ /* 0x004fe20000000000 */
[----:B------:R-:W-:-:S03]  /*0b90*/  IMAD.MOV.U32 R11, RZ, RZ, 0x437c0000 ;  /* 0x437c0000ff0b7424 */ /* 0x000fc600078e00ff */
[----:B------:R-:W-:-:S04]  /*0ba0*/  FFMA.SAT R12, R27, R10, 0.5 ;  /* 0x3f0000001b0c7423 */ /* 0x000fc8000000200a */
[----:B------:R-:W-:-:S04]  /*0bb0*/  FFMA.RM R12, R12, R11, 12582913 ;  /* 0x4b4000010c0c7423 */ /* 0x000fc8000000400b */
[----:B------:R-:W-:-:S04]  /*0bc0*/  FADD R14, R12, -12583039 ;  /* 0xcb40007f0c0e7421 */ /* 0x000fc80000000000 */
[----:B------:R-:W-:-:S04]  /*0bd0*/  FFMA R14, R27, 1.4426950216293334961, -R14 ;  /* 0x3fb8aa3b1b0e7823 */ /* 0x000fc8000000080e */
[----:B------:R-:W-:Y:S01]  /*0be0*/  FFMA R14, R27, 1.925963033500011079e-08, R14 ;  /* 0x32a570601b0e7823 */ /* 0x000fe2000000000e */
[----:B---3--:R-:W-:-:S05]  /*0bf0*/  FADD R27, R29, -R0 ;  /* 0x800000001d1b7221 */ /* 0x008fca0000000000 */
[----:B------:R-:W0:Y:S01]  /*0c00*/  MUFU.EX2 R14, R14 ;  /* 0x0000000e000e7308 */ /* 0x000e220000000800 */
[-C--:B------:R-:W-:Y:S01]  /*0c10*/  FFMA.SAT R18, R27, R10.reuse, 0.5 ;  /* 0x3f0000001b127423 */ /* 0x080fe2000000200a */
[----:B------:R-:W-:Y:S01]  /*0c20*/  SHF.L.U32 R16, R12, 0x17, RZ ;  /* 0x000000170c107819 */ /* 0x000fe200000006ff */
[----:B----4-:R-:W-:Y:S02]  /*0c30*/  FADD R23, R23, -R0 ;  /* 0x8000000017177221 */ /* 0x010fe40000000000 */
[----:B------:R-:W-:Y:S02]  /*0c40*/  FFMA.RM R12, R18, R11, 12582913 ;  /* 0x4b400001120c7423 */ /* 0x000fe4000000400b */
[----:B------:R-:W-:Y:S02]  /*0c50*/  FFMA.SAT R22, R23, R10, 0.5 ;  /* 0x3f00000017167423 */ /* 0x000fe4000000200a */
[----:B------:R-:W-:-:S04]  /*0c60*/  FADD R18, R12, -12583039 ;  /* 0xcb40007f0c127421 */ /* 0x000fc80000000000 */
[C---:B------:R-:W-:Y:S01]  /*0c70*/  FFMA R18, R27.reuse, 1.4426950216293334961, -R18 ;  /* 0x3fb8aa3b1b127823 */ /* 0x040fe20000000812 */
[----:B0-----:R-:W-:Y:S01]  /*0c80*/  FFMA R16, R16, R14, R17 ;  /* 0x0000000e10107223 */ /* 0x001fe20000000011 */
[----:B------:R-:W-:Y:S02]  /*0c90*/  FFMA.RM R14, R22, R11, 12582913 ;  /* 0x4b400001160e7423 */ /* 0x000fe4000000400b */
[----:B------:R-:W-:Y:S02]  /*0ca0*/  FFMA R24, R27, 1.925963033500011079e-08, R18 ;  /* 0x32a570601b187823 */ /* 0x000fe40000000012 */
[----:B------:R-:W-:Y:S01]  /*0cb0*/  FADD R18, R14, -12583039 ;  /* 0xcb40007f0e127421 */ /* 0x000fe20000000000 */
[--C-:B-----5:R-:W-:Y:S01]  /*0cc0*/  FADD R25, R25, -R0.reuse ;  /* 0x8000000019197221 */ /* 0x120fe20000000000 */
[--C-:B------:R-:W-:Y:S01]  /*0cd0*/  FADD R27, R21, -R0.reuse ;  /* 0x80000000151b7221 */ /* 0x100fe20000000000 */
[----:B------:R-:W-:Y:S01]  /*0ce0*/  FADD R29, R19, -R0 ;  /* 0x80000000131d7221 */ /* 0x000fe20000000000 */
[----:B------:R-:W-:Y:S01]  /*0cf0*/  FFMA R18, R23, 1.4426950216293334961, -R18 ;  /* 0x3fb8aa3b17127823 */ /* 0x000fe20000000812 */
[-C--:B------:R-:W-:Y:S01]  /*0d00*/  FFMA.SAT R20, R25, R10.reuse, 0.5 ;  /* 0x3f00000019147423 */ /* 0x080fe2000000200a */
[----:B------:R-:W-:-:S02]  /*0d10*/  FFMA.SAT R22, R27, R10, 0.5 ;  /* 0x3f0000001b167423 */ /* 0x000fc4000000200a */
[----:B------:R-:W-:Y:S01]  /*0d20*/  FFMA R23, R23, 1.925963033500011079e-08, R18 ;  /* 0x32a5706017177823 */ /* 0x000fe20000000012 */
[-C--:B------:R-:W-:Y:S01]  /*0d30*/  FFMA.SAT R18, R29, R10.reuse, 0.5 ;  /* 0x3f0000001d127423 */ /* 0x080fe2000000200a */
[-C--:B------:R-:W-:Y:S01]  /*0d40*/  FFMA.RM R17, R20, R11.reuse, 12582913 ;  /* 0x4b40000114117423 */ /* 0x080fe2000000400b */
[-C--:B------:R-:W-:Y:S02]  /*0d50*/  FFMA.RM R19, R22, R11.reuse, 12582913 ;  /* 0x4b40000116137423 */ /* 0x080fe4000000400b */
[----:B------:R-:W-:Y:S01]  /*0d60*/  FFMA.RM R18, R18, R11, 12582913 ;  /* 0x4b40000112127423 */ /* 0x000fe2000000400b */
[----:B------:R-:W-:Y:S01]  /*0d70*/  FADD R20, R17, -12583039 ;  /* 0xcb40007f11147421 */ /* 0x000fe20000000000 */
[----:B------:R-:W-:Y:S02]  /*0d80*/  FADD R22, R19, -12583039 ;  /* 0xcb40007f13167421 */ /* 0x000fe40000000000 */
[----:B------:R-:W-:Y:S01]  /*0d90*/  FADD R26, R18, -12583039 ;  /* 0xcb40007f121a7421 */ /* 0x000fe20000000000 */
[----:B------:R-:W-:Y:S01]  /*0da0*/  FFMA R20, R25, 1.4426950216293334961, -R20 ;  /* 0x3fb8aa3b19147823 */ /* 0x000fe20000000814 */
[----:B------:R-:W-:Y:S01]  /*0db0*/  FADD R15, R15, -R0 ;  /* 0x800000000f0f7221 */ /* 0x000fe20000000000 */
[----:B------:R-:W-:Y:S01]  /*0dc0*/  FFMA R22, R27, 1.4426950216293334961, -R22 ;  /* 0x3fb8aa3b1b167823 */ /* 0x000fe20000000816 */
[----:B------:R-:W-:Y:S01]  /*0dd0*/  FFMA R26, R29, 1.4426950216293334961, -R26 ;  /* 0x3fb8aa3b1d1a7823 */ /* 0x000fe2000000081a */
[----:B------:R0:W1:Y:S01]  /*0de0*/  MUFU.EX2 R21, R24 ;  /* 0x0000001800157308 */ /* 0x0000620000000800 */
[----:B------:R-:W-:Y:S01]  /*0df0*/  FADD R13, R13, -R0 ;  /* 0x800000000d0d7221 */ /* 0x000fe20000000000 */
[----:B------:R-:W-:Y:S01]  /*0e00*/  FFMA R20, R25, 1.925963033500011079e-08, R20 ;  /* 0x32a5706019147823 */ /* 0x000fe20000000014 */
[----:B------:R-:W-:Y:S01]  /*0e10*/  FFMA R27, R27, 1.925963033500011079e-08, R22 ;  /* 0x32a570601b1b7823 */ /* 0x000fe20000000016 */
[----:B------:R-:W-:Y:S01]  /*0e20*/  FFMA R22, R29, 1.925963033500011079e-08, R26 ;  /* 0x32a570601d167823 */ /* 0x000fe2000000001a */
[-C--:B------:R-:W-:Y:S01]  /*0e30*/  FFMA.SAT R26, R13, R10.reuse, 0.5 ;  /* 0x3f0000000d1a7423 */ /* 0x080fe2000000200a */
[----:B0-----:R-:W-:-:S02]  /*0e40*/  FFMA.SAT R24, R15, R10, 0.5 ;  /* 0x3f0000000f187423 */ /* 0x001fc4000000200a */
[----:B------:R-:W0:Y:S02]  /*0e50*/  MUFU.EX2 R20, R20 ;  /* 0x0000001400147308 */ /* 0x000e240000000800 */
[-C--:B------:R-:W-:Y:S01]  /*0e60*/  FFMA.RM R10, R24, R11.reuse, 12582913 ;  /* 0x4b400001180a7423 */ /* 0x080fe2000000400b */
[----:B------:R-:W-:-:S03]  /*0e70*/  FFMA.RM R11, R26, R11, 12582913 ;  /* 0x4b4000011a0b7423 */ /* 0x000fc6000000400b */
[----:B------:R-:W-:Y:S02]  /*0e80*/  FADD R26, R10, -12583039 ;  /* 0xcb40007f0a1a7421 */ /* 0x000fe40000000000 */
[----:B------:R-:W2:Y:S01]  /*0e90*/  MUFU.EX2 R23, R23 ;  /* 0x0000001700177308 */ /* 0x000ea20000000800 */
[----:B------:R-:W-:Y:S01]  /*0ea0*/  FADD R28, R11, -12583039 ;  /* 0xcb40007f0b1c7421 */ /* 0x000fe20000000000 */
[----:B------:R-:W-:Y:S01]  /*0eb0*/  SHF.L.U32 R25, R12, 0x17, RZ ;  /* 0x000000170c197819 */ /* 0x000fe200000006ff */
[----:B------:R-:W-:Y:S02]  /*0ec0*/  FFMA R26, R15, 1.4426950216293334961, -R26 ;  /* 0x3fb8aa3b0f1a7823 */ /* 0x000fe4000000081a */
[----:B------:R-:W-:-:S03]  /*0ed0*/  FFMA R28, R13, 1.4426950216293334961, -R28 ;  /* 0x3fb8aa3b0d1c7823 */ /* 0x000fc6000000081c */
[----:B------:R-:W3:Y:S01]  /*0ee0*/  MUFU.EX2 R24, R27 ;  /* 0x0000001b00187308 */ /* 0x000ee20000000800 */
[----:B------:R-:W-:Y:S01]  /*0ef0*/  FFMA R12, R15, 1.925963033500011079e-08, R26 ;  /* 0x32a570600f0c7823 */ /* 0x000fe2000000001a */
[----:B-1----:R-:W-:Y:S01]  /*0f00*/  FFMA R21, R25, R21, R16 ;  /* 0x0000001519157223 */ /* 0x002fe20000000010 */
[----:B------:R-:W-:Y:S02]  /*0f10*/  IMAD.SHL.U32 R16, R17, 0x800000, RZ ;  /* 0x0080000011107824 */ /* 0x000fe400078e00ff */
[----:B------:R-:W-:-:S03]  /*0f20*/  FFMA R28, R13, 1.925963033500011079e-08, R28 ;  /* 0x32a570600d1c7823 */ /* 0x000fc6000000001c */
[----:B------:R-:W1:Y:S01]  /*0f30*/  MUFU.EX2 R22, R22 ;  /* 0x0000001600167308 */ /* 0x000e620000000800 */
[----:B------:R-:W-:Y:S01]  /*0f40*/  SHF.L.U32 R15, R14, 0x17, RZ ;  /* 0x000000170e0f7819 */ /* 0x000fe200000006ff */
[----:B0-----:R-:W-:Y:S01]  /*0f50*/  FFMA R16, R16, R20, R21 ;  /* 0x0000001410107223 */ /* 0x001fe20000000015 */
[----:B------:R-:W-:-:S05]  /*0f60*/  SHF.L.U32 R14, R19, 0x17, RZ ;  /* 0x00000017130e7819 */ /* 0x000fca00000006ff */
[----:B------:R-:W0:Y:S01]  /*0f70*/  MUFU.EX2 R12, R12 ;  /* 0x0000000c000c7308 */ /* 0x000e220000000800 */
[----:B--2---:R-:W-:Y:S01]  /*0f80*/  FFMA R15, R15, R23, R16 ;  /* 0x000000170f0f7223 */ /* 0x004fe20000000010 */
[----:B------:R-:W-:-:S06]  /*0f90*/  IMAD.SHL.U32 R18, R18, 0x800000, RZ ;  /* 0x0080000012127824 */ /* 0x000fcc00078e00ff */
[----:B------:R-:W2:Y:S01]  /*0fa0*/  MUFU.EX2 R28, R28 ;  /* 0x0000001c001c7308 */ /* 0x000ea20000000800 */
[----:B---3--:R-:W-:Y:S01]  /*0fb0*/  FFMA R15, R14, R24, R15 ;  /* 0x000000180e0f7223 */ /* 0x008fe2000000000f */
[----:B------:R-:W-:-:S03]  /*0fc0*/  SHF.L.U32 R10, R10, 0x17, RZ ;  /* 0x000000170a0a7819 */ /* 0x000fc600000006ff */
[----:B-1----:R-:W-:Y:S01]  /*0fd0*/  FFMA R15, R18, R22, R15 ;  /* 0x00000016120f7223 */ /* 0x002fe2000000000f */
[----:B------:R-:W-:-:S03]  /*0fe0*/  SHF.L.U32 R11, R11, 0x17, RZ ;  /* 0x000000170b0b7819 */ /* 0x000fc600000006ff */
[----:B0-----:R-:W-:-:S04]  /*0ff0*/  FFMA R10, R10, R12, R15 ;  /* 0x0000000c0a0a7223 */ /* 0x001fc8000000000f */
[----:B--2---:R-:W-:Y:S01]  /*1000*/  FFMA R17, R11, R28, R10 ;  /* 0x0000001c0b117223 */ /* 0x004fe2000000000a */
[----:B------:R-:W-:Y:S06]  /*1010*/  BRA.U UP1, `(.L_x_8) ;  /* 0xfffffff901a47547 */ /* 0x000fec000b83ffff */
.L_x_7:
[----:B------:R-:W-:Y:S05]  /*1020*/  BRA.U !UP0, `(.L_x_6) ;  /* 0x00000005086c7547 */ /* 0x000fea000b800000 */
[----:B------:R-:W-:Y:S02]  /*1030*/  UISETP.GE.U32.AND UP0, UPT, UR6, 0x4, UPT ;  /* 0x000000040600788c */ /* 0x000fe4000bf06070 */
[----:B------:R-:W-:-:S04]  /*1040*/  ULOP3.LUT UR5, UR8, 0x3, URZ, 0xc0, !UPT ;  /* 0x0000000308057892 */ /* 0x000fc8000f8ec0ff */
[----:B------:R-:W-:-:S03]  /*1050*/  UISETP.NE.AND UP1, UPT, UR5, URZ, UPT ;  /* 0x000000ff0500728c */ /* 0x000fc6000bf25270 */
[----:B------:R-:W-:Y:S08]  /*1060*/  BRA.U !UP0, `(.L_x_9) ;  /* 0x0000000108b07547 */ /* 0x000ff0000b800000 */
[----:B------:R-:W-:-:S05]  /*1070*/  IMAD.WIDE.U32 R18, R9, 0x4, R2 ;  /* 0x0000000409127825 */ /* 0x000fca00078e0002 */
[----:B------:R-:W2:Y:S04]  /*1080*/  LDG.E R7, desc[UR10][R18.64] ;  /* 0x0000000a12077981 */ /* 0x000ea8000c1e1900 */
[----:B------:R-:W3:Y:S04]  /*1090*/  LDG.E R13, desc[UR10][R18.64+0x4] ;  /* 0x0000040a120d7981 */ /* 0x000ee8000c1e1900 */
[----:B------:R-:W4:Y:S04]  /*10a0*/  LDG.E R11, desc[UR10][R18.64+0x8] ;  /* 0x0000080a120b7981 */ /* 0x000f28000c1e1900 */
[----:B------:R0:W5:Y:S01]  /*10b0*/  LDG.E R23, desc[UR10][R18.64+0xc] ;  /* 0x00000c0a12177981 */ /* 0x000162000c1e1900 */
[----:B------:R-:W-:Y:S01]  /*10c0*/  HFMA2 R6, -RZ, RZ, 3.7421875, 0 ;  /* 0x437c0000ff067431 */ /* 0x000fe200000001ff */
[----:B------:R-:W-:-:S02]  /*10d0*/  MOV R14, 0x3bbb989d ;  /* 0x3bbb989d000e7802 */ /* 0x000fc40000000f00 */
[----:B------:R-:W-:Y:S01]  /*10e0*/  IADD3 R9, PT, PT, R9, 0x4, RZ ;  /* 0x0000000409097810 */ /* 0x000fe20007ffe0ff */
[----:B--2---:R-:W-:-:S04]  /*10f0*/  FADD R15, R7, -R0 ;  /* 0x80000000070f7221 */ /* 0x004fc80000000000 */
[----:B------:R-:W-:Y:S01]  /*1100*/  FFMA.SAT R7, R15, R14, 0.5 ;  /* 0x3f0000000f077423 */ /* 0x000fe2000000200e */
[----:B---3--:R-:W-:-:S03]  /*1110*/  FADD R13, R13, -R0 ;  /* 0x800000000d0d7221 */ /* 0x008fc60000000000 */
[----:B------:R-:W-:Y:S01]  /*1120*/  FFMA.RM R7, R7, R6, 12582913 ;  /* 0x4b40000107077423 */ /* 0x000fe20000004006 */
[----:B----4-:R-:W-:Y:S01]  /*1130*/  FADD R11, R11, -R0 ;  /* 0x800000000b0b7221 */ /* 0x010fe20000000000 */
[-C--:B------:R-:W-:Y:S02]  /*1140*/  FFMA.SAT R21, R13, R14.reuse, 0.5 ;  /* 0x3f0000000d157423 */ /* 0x080fe4000000200e */
[----:B------:R-:W-:Y:S01]  /*1150*/  FADD R12, R7, -12583039 ;  /* 0xcb40007f070c7421 */ /* 0x000fe20000000000 */
[----:B0-----:R-:W-:Y:S01]  /*1160*/  FFMA.SAT R19, R11, R14, 0.5 ;  /* 0x3f0000000b137423 */ /* 0x001fe2000000200e */
[----:B------:R-:W-:Y:S02]  /*1170*/  FFMA.RM R10, R21, R6, 12582913 ;  /* 0x4b400001150a7423 */ /* 0x000fe40000004006 */
[----:B------:R-:W-:Y:S02]  /*1180*/  FFMA R12, R15, 1.4426950216293334961, -R12 ;  /* 0x3fb8aa3b0f0c7823 */ /* 0x000fe4000000080c */
[----:B------:R-:W-:-:S02]  /*1190*/  FADD R18, R10, -12583039 ;  /* 0xcb40007f0a127421 */ /* 0x000fc40000000000 */
[----:B------:R-:W-:Y:S01]  /*11a0*/  FFMA R16, R15, 1.925963033500011079e-08, R12 ;  /* 0x32a570600f107823 */ /* 0x000fe2000000000c */
[----:B-----5:R-:W-:Y:S01]  /*11b0*/  FADD R15, R23, -R0 ;  /* 0x80000000170f7221 */ /* 0x020fe20000000000 */
[----:B------:R-:W-:Y:S01]  /*11c0*/  FFMA.RM R12, R19, R6, 12582913 ;  /* 0x4b400001130c7423 */ /* 0x000fe20000004006 */
[----:B------:R-:W-:Y:S02]  /*11d0*/  FFMA R18, R13, 1.4426950216293334961, -R18 ;  /* 0x3fb8aa3b0d127823 */ /* 0x000fe40000000812 */
[----:B------:R-:W-:Y:S01]  /*11e0*/  FFMA.SAT R19, R15, R14, 0.5 ;  /* 0x3f0000000f137423 */ /* 0x000fe2000000200e */
[C---:B------:R-:W-:Y:S01]  /*11f0*/  FADD R14, R12.reuse, -12583039 ;  /* 0xcb40007f0c0e7421 */ /* 0x040fe20000000000 */
[----:B------:R-:W-:Y:S01]  /*1200*/  FFMA R18, R13, 1.925963033500011079e-08, R18 ;  /* 0x32a570600d127823 */ /* 0x000fe20000000012 */
[----:B------:R-:W0:Y:S01]  /*1210*/  MUFU.EX2 R16, R16 ;  /* 0x0000001000107308 */ /* 0x000e220000000800 */
[----:B------:R-:W-:Y:S01]  /*1220*/  FFMA.RM R6, R19, R6, 12582913 ;  /* 0x4b40000113067423 */ /* 0x000fe20000004006 */
[----:B------:R-:W-:Y:S01]  /*1230*/  FFMA R14, R11, 1.4426950216293334961, -R14 ;  /* 0x3fb8aa3b0b0e7823 */ /* 0x000fe2000000080e */
[----:B------:R-:W-:-:S02]  /*1240*/  SHF.L.U32 R12, R12, 0x17, RZ ;  /* 0x000000170c0c7819 */ /* 0x000fc400000006ff */
[----:B------:R-:W-:Y:S01]  /*1250*/  FADD R20, R6, -12583039 ;  /* 0xcb40007f06147421 */ /* 0x000fe20000000000 */
[----:B------:R-:W-:Y:S01]  /*1260*/  FFMA R11, R11, 1.925963033500011079e-08, R14 ;  /* 0x32a570600b0b7823 */ /* 0x000fe2000000000e */
[----:B------:R-:W-:Y:S01]  /*1270*/  IMAD.SHL.U32 R14, R7, 0x800000, RZ ;  /* 0x00800000070e7824 */ /* 0x000fe200078e00ff */
[----:B------:R-:W1:Y:S01]  /*1280*/  MUFU.EX2 R18, R18 ;  /* 0x0000001200127308 */ /* 0x000e620000000800 */
[C---:B------:R-:W-:Y:S01]  /*1290*/  FFMA R20, R15.reuse, 1.4426950216293334961, -R20 ;  /* 0x3fb8aa3b0f147823 */ /* 0x040fe20000000814 */
[----:B------:R-:W-:Y:S01]  /*12a0*/  SHF.L.U32 R7, R10, 0x17, RZ ;  /* 0x000000170a077819 */ /* 0x000fe200000006ff */
[----:B------:R-:W-:Y:S02]  /*12b0*/  IMAD.SHL.U32 R6, R6, 0x800000, RZ ;  /* 0x0080000006067824 */ /* 0x000fe400078e00ff */
[----:B------:R-:W-:-:S03]  /*12c0*/  FFMA R20, R15, 1.925963033500011079e-08, R20 ;  /* 0x32a570600f147823 */ /* 0x000fc60000000014 */
[----:B------:R-:W2:Y:S01]  /*12d0*/  MUFU.EX2 R11, R11 ;  /* 0x0000000b000b7308 */ /* 0x000ea20000000800 */
[----:B0-----:R-:W-:-:S07]  /*12e0*/  FFMA R14, R14, R16, R17 ;  /* 0x000000100e0e7223 */ /* 0x001fce0000000011 */
[----:B------:R-:W0:Y:S01]  /*12f0*/  MUFU.EX2 R20, R20 ;  /* 0x0000001400147308 */ /* 0x000e220000000800 */
[----:B-1----:R-:W-:-:S04]  /*1300*/  FFMA R7, R7, R18, R14 ;  /* 0x0000001207077223 */ /* 0x002fc8000000000e */
[----:B--2---:R-:W-:-:S04]  /*1310*/  FFMA R7, R12, R11, R7 ;  /* 0x0000000b0c077223 */ /* 0x004fc80000000007 */
[----:B0-----:R-:W-:-:S07]  /*1320*/  FFMA R17, R6, R20, R7 ;  /* 0x0000001406117223 */ /* 0x001fce0000000007 */
.L_x_9:
[----:B------:R-:W-:Y:S05]  /*1330*/  BRA.U !UP1, `(.L_x_6) ;  /* 0x0000000109a87547 */ /* 0x000fea000b800000 */
[----:B------:R-:W-:Y:S02]  /*1340*/  UISETP.NE.AND UP0, UPT, UR5, 0x1, UPT ;  /* 0x000000010500788c */ /* 0x000fe4000bf05270 */
[----:B------:R-:W-:-:S04]  /*1350*/  ULOP3.LUT UR4, UR8, 0x1, URZ, 0xc0, !UPT ;  /* 0x0000000108047892 */ /* 0x000fc8000f8ec0ff */
[----:B------:R-:W-:-:S03]  /*1360*/  UISETP.NE.U32.AND UP1, UPT, UR4, 0x1, UPT ;  /* 0x000000010400788c */ /* 0x000fc6000bf25070 */
[----:B------:R-:W-:Y:S08]  /*1370*/  BRA.U !UP0, `(.L_x_10) ;  /* 0x0000000108607547 */ /* 0x000ff0000b800000 */
[----:B------:R-:W-:-:S05]  /*1380*/  IMAD.WIDE.U32 R6, R9, 0x4, R2 ;  /* 0x0000000409067825 */ /* 0x000fca00078e0002 */
[----:B------:R-:W2:Y:S04]  /*1390*/  LDG.E R11, desc[UR10][R6.64] ;  /* 0x0000000a060b7981 */ /* 0x000ea8000c1e1900 */
[----:B------:R-:W3:Y:S01]  /*13a0*/  LDG.E R15, desc[UR10][R6.64+0x4] ;  /* 0x0000040a060f7981 */ /* 0x000ee2000c1e1900 */
[----:B------:R-:W-:Y:S01]  /*13b0*/  HFMA2 R13, -RZ, RZ, 3.7421875, 0 ;  /* 0x437c0000ff0d7431 */ /* 0x000fe200000001ff */
[----:B------:R-:W-:Y:S02]  /*13c0*/  MOV R10, 0x3bbb989d ;  /* 0x3bbb989d000a7802 */ /* 0x000fe40000000f00 */
[----:B------:R-:W-:Y:S01]  /*13d0*/  IADD3 R9, PT, PT, R9, 0x2, RZ ;  /* 0x0000000209097810 */ /* 0x000fe20007ffe0ff */
[----:B--2---:R-:W-:-:S04]  /*13e0*/  FADD R11, R11, -R0 ;  /* 0x800000000b0b7221 */ /* 0x004fc80000000000 */
[----:B------:R-:W-:Y:S01]  /*13f0*/  FFMA.SAT R12, R11, R10, 0.5 ;  /* 0x3f0000000b0c7423 */ /* 0x000fe2000000200a */
[----:B---3--:R-:W-:-:S03]  /*1400*/  FADD R15, R15, -R0 ;  /* 0x800000000f0f7221 */ /* 0x008fc60000000000 */
[----:B------:R-:W-:Y:S01]  /*1410*/  FFMA.RM R12, R12, R13, 12582913 ;  /* 0x4b4000010c0c7423 */ /* 0x000fe2000000400d */
[----:B------:R-:W-:-:S03]  /*1420*/  FFMA.SAT R14, R15, R10, 0.5 ;  /* 0x3f0000000f0e7423 */ /* 0x000fc6000000200a */
[----:B------:R-:W-:Y:S01]  /*1430*/  FADD R10, R12, -12583039 ;  /* 0xcb40007f0c0a7421 */ /* 0x000fe20000000000 */
[----:B------:R-:W-:Y:S01]  /*1440*/  FFMA.RM R14, R14, R13, 12582913 ;  /* 0x4b4000010e0e7423 */ /* 0x000fe2000000400d */
[----:B------:R-:W-:Y:S02]  /*1450*/  IMAD.SHL.U32 R12, R12, 0x800000, RZ ;  /* 0x008000000c0c7824 */ /* 0x000fe400078e00ff */
[C---:B------:R-:W-:Y:S01]  /*1460*/  FFMA R10, R11.reuse, 1.4426950216293334961, -R10 ;  /* 0x3fb8aa3b0b0a7823 */ /* 0x040fe2000000080a */
[C---:B------:R-:W-:Y:S01]  /*1470*/  FADD R6, R14.reuse, -12583039 ;  /* 0xcb40007f0e067421 */ /* 0x040fe20000000000 */
[----:B------:R-:W-:Y:S02]  /*1480*/  SHF.L.U32 R7, R14, 0x17, RZ ;  /* 0x000000170e077819 */ /* 0x000fe400000006ff */
[----:B------:R-:W-:Y:S01]  /*1490*/  FFMA R10, R11, 1.925963033500011079e-08, R10 ;  /* 0x32a570600b0a7823 */ /* 0x000fe2000000000a */
[----:B------:R-:W-:-:S04]  /*14a0*/  FFMA R6, R15, 1.4426950216293334961, -R6 ;  /* 0x3fb8aa3b0f067823 */ /* 0x000fc80000000806 */
[----:B------:R-:W-:Y:S01]  /*14b0*/  FFMA R6, R15, 1.925963033500011079e-08, R6 ;  /* 0x32a570600f067823 */ /* 0x000fe20000000006 */
[----:B------:R-:W0:Y:S08]  /*14c0*/  MUFU.EX2 R10, R10 ;  /* 0x0000000a000a7308 */ /* 0x000e300000000800 */
[----:B------:R-:W1:Y:S01]  /*14d0*/  MUFU.EX2 R6, R6 ;  /* 0x0000000600067308 */ /* 0x000e620000000800 */
[----:B0-----:R-:W-:-:S04]  /*14e0*/  FFMA R12, R12, R10, R17 ;  /* 0x0000000a0c0c7223 */ /* 0x001fc80000000011 */
[----:B-1----:R-:W-:-:S07]  /*14f0*/  FFMA R17, R7, R6, R12 ;  /* 0x0000000607117223 */ /* 0x002fce000000000c */
.L_x_10:
[----:B------:R-:W-:Y:S05]  /*1500*/  BRA.U UP1, `(.L_x_6) ;  /* 0x0000000101347547 */ /* 0x000fea000b800000 */
[----:B------:R-:W-:-:S06]  /*1510*/  IMAD.WIDE.U32 R2, R9, 0x4, R2 ;  /* 0x0000000409027825 */ /* 0x000fcc00078e0002 */
[----:B------:R-:W2:Y:S01]  /*1520*/  LDG.E R3, desc[UR10][R2.64] ;  /* 0x0000000a02037981 */ /* 0x000ea2000c1e1900 */
[----:B------:R-:W-:Y:S01]  /*1530*/  MOV R7, 0x3bbb989d ;  /* 0x3bbb989d00077802 */ /* 0x000fe20000000f00 */
[----:B------:R-:W-:Y:S02]  /*1540*/  IMAD.MOV.U32 R9, RZ, RZ, 0x437c0000 ;  /* 0x437c0000ff097424 */ /* 0x000fe400078e00ff */
[----:B--2---:R-:W-:-:S04]  /*1550*/  FADD R0, R3, -R0 ;  /* 0x8000000003007221 */ /* 0x004fc80000000000 */
[----:B------:R-:W-:-:S04]  /*1560*/  FFMA.SAT R6, R0, R7, 0.5 ;  /* 0x3f00000000067423 */ /* 0x000fc80000002007 */
[----:B------:R-:W-:-:S04]  /*1570*/  FFMA.RM R6, R6, R9, 12582913 ;  /* 0x4b40000106067423 */ /* 0x000fc80000004009 */
[C---:B------:R-:W-:Y:S01]  /*1580*/  FADD R7, R6.reuse, -12583039 ;  /* 0xcb40007f06077421 */ /* 0x040fe20000000000 */
[----:B------:R-:W-:-:S03]  /*1590*/  SHF.L.U32 R6, R6, 0x17, RZ ;  /* 0x0000001706067819 */ /* 0x000fc600000006ff */
[----:B------:R-:W-:-:S04]  /*15a0*/  FFMA R7, R0, 1.4426950216293334961, -R7 ;  /* 0x3fb8aa3b00077823 */ /* 0x000fc80000000807 */
[----:B------:R-:W-:-:S06]  /*15b0*/  FFMA R7, R0, 1.925963033500011079e-08, R7 ;  /* 0x32a5706000077823 */ /* 0x000fcc0000000007 */
[----:B------:R-:W0:Y:S02]  /*15c0*/  MUFU.EX2 R7, R7 ;  /* 0x0000000700077308 */ /* 0x000e240000000800 */
[----:B0-----:R-:W-:-:S07]  /*15d0*/  FFMA R17, R6, R7, R17 ;  /* 0x0000000706117223 */ /* 0x001fce0000000011 */
.L_x_6:
[----:B------:R-:W-:Y:S01]  /*15e0*/  MOV R3, 0x3bbb989d ;  /* 0x3bbb989d00037802 */ /* 0x000fe20000000f00 */
[----:B------:R-:W0:Y:S01]  /*15f0*/  MUFU.RCP R2, R17 ;  /* 0x0000001100027308 */ /* 0x000e220000001000 */
[----:B------:R-:W-:Y:S01]  /*1600*/  MOV R7, 0x437c0000 ;  /* 0x437c000000077802 */ /* 0x000fe20000000f00 */
[----:B------:R-:W-:Y:S02]  /*1610*/  BSSY.RECONVERGENT B0, `(.L_x_11) ;  /* 0x0000014000007945 */ /* 0x000fe40003800200 */
[----:B------:R-:W-:-:S04]  /*1620*/  FFMA.SAT R0, R8, R3, 0.5 ;  /* 0x3f00000008007423 */ /* 0x000fc80000002003 */
[----:B------:R-:W-:-:S04]  /*1630*/  FFMA.RM R0, R0, R7, 12582913 ;  /* 0x4b40000100007423 */ /* 0x000fc80000004007 */
[C---:B------:R-:W-:Y:S01]  /*1640*/  FADD R3, R0.reuse, -12583039 ;  /* 0xcb40007f00037421 */ /* 0x040fe20000000000 */
[----:B------:R-:W-:-:S03]  /*1650*/  IMAD.SHL.U32 R0, R0, 0x800000, RZ ;  /* 0x0080000000007824 */ /* 0x000fc600078e00ff */
[----:B------:R-:W-:Y:S01]  /*1660*/  FFMA R3, R8, 1.4426950216293334961, -R3 ;  /* 0x3fb8aa3b08037823 */ /* 0x000fe20000000803 */
[----:B0-----:R-:W-:-:S03]  /*1670*/  FFMA R7, R2, -R17, 1 ;  /* 0x3f80000002077423 */ /* 0x001fc60000000811 */
[----:B------:R-:W-:Y:S01]  /*1680*/  FFMA R3, R8, 1.925963033500011079e-08, R3 ;  /* 0x32a5706008037823 */ /* 0x000fe20000000003 */
[----:B------:R-:W-:-:S05]  /*1690*/  FFMA R7, R2, R7, R2 ;  /* 0x0000000702077223 */ /* 0x000fca0000000002 */
[----:B------:R-:W0:Y:S02]  /*16a0*/  MUFU.EX2 R3, R3 ;  /* 0x0000000300037308 */ /* 0x000e240000000800 */
[----:B0-----:R-:W-:-:S06]  /*16b0*/  FMUL R0, R3, R0 ;  /* 0x0000000003007220 */ /* 0x001fcc0000400000 */
[----:B------:R-:W0:Y:S01]  /*16c0*/  FCHK P0, R0, R17 ;  /* 0x0000001100007302 */ /* 0x000e220000000000 */
[----:B------:R-:W-:-:S04]  /*16d0*/  FFMA R2, R0, R7, RZ ;  /* 0x0000000700027223 */ /* 0x000fc800000000ff */
[----:B------:R-:W-:-:S04]  /*16e0*/  FFMA R6, R2, -R17, R0 ;  /* 0x8000001102067223 */ /* 0x000fc80000000000 */
[----:B------:R-:W-:Y:S01]  /*16f0*/  FFMA R7, R7, R6, R2 ;  /* 0x0000000607077223 */ /* 0x000fe20000000002 */
[----:B0-----:R-:W-:Y:S06]  /*1700*/  @!P0 BRA `(.L_x_12) ;  /* 0x0000000000108947 */ /* 0x001fec0003800000 */
[----:B------:R-:W-:Y:S02]  /*1710*/  MOV R3, R17 ;  /* 0x0000001100037202 */ /* 0x000fe40000000f00 */
[----:B------:R-:W-:-:S07]  /*1720*/  MOV R2, 0x1740 ;  /* 0x0000174000027802 */ /* 0x000fce0000000f00 */
[----:B------:R-:W-:Y:S05]  /*1730*/  CALL.REL.NOINC `($__internal_0_$__cuda_sm3x_div_rn_noftz_f32_slowpath) ;  /* 0x0000000000107944 */ /* 0x000fea0003c00000 */
[----:B------:R-:W-:-:S07]  /*1740*/  MOV R7, R0 ;  /* 0x0000000000077202 */ /* 0x000fce0000000f00 */
.L_x_12:
[----:B------:R-:W-:Y:S05]  /*1750*/  BSYNC.RECONVERGENT B0 ;  /* 0x0000000000007941 */ /* 0x000fea0003800200 */
.L_x_11:
[----:B------:R-:W-:Y:S01]  /*1760*/  STG.E desc[UR10][R4.64], R7 ;  /* 0x0000000704007986 */ /* 0x000fe2000c10190a */
[----:B------:R-:W-:Y:S05]  /*1770*/  EXIT ;  /* 0x000000000000794d */ /* 0x000fea0003800000 */
        .weak           $__internal_0_$__cuda_sm3x_div_rn_noftz_f32_slowpath
        .type           $__internal_0_$__cuda_sm3x_div_rn_noftz_f32_slowpath,@function
        .size           $__internal_0_$__cuda_sm3x_div_rn_noftz_f32_slowpath,(.L_x_79 - $__internal_0_$__cuda_sm3x_div_rn_noftz_f32_slowpath)
$__internal_0_$__cuda_sm3x_div_rn_noftz_f32_slowpath:
[----:B------:R-:W-:Y:S01]  /*1780*/  SHF.R.U32.HI R7, RZ, 0x17, R3 ;  /* 0x00000017ff077819 */ /* 0x000fe20000011603 */
[----:B------:R-:W-:Y:S01]  /*1790*/  BSSY.RECONVERGENT B1, `(.L_x_13) ;  /* 0x0000063000017945 */ /* 0x000fe20003800200 */
[----:B------:R-:W-:Y:S02]  /*17a0*/  SHF.R.U32.HI R6, RZ, 0x17, R0 ;  /* 0x00000017ff067819 */ /* 0x000fe40000011600 */
[----:B------:R-:W-:Y:S02]  /*17b0*/  LOP3.LUT R12, R7, 0xff, RZ, 0xc0, !PT ;  /* 0x000000ff070c7812 */ /* 0x000fe400078ec0ff */
[----:B------:R-:W-:Y:S02]  /*17c0*/  LOP3.LUT R10, R6, 0xff, RZ, 0xc0, !PT ;  /* 0x000000ff060a7812 */ /* 0x000fe400078ec0ff */
[----:B------:R-:W-:Y:S02]  /*17d0*/  IADD3 R9, PT, PT, R12, -0x1, RZ ;  /* 0xffffffff0c097810 */ /* 0x000fe40007ffe0ff */
[----:B------:R-:W-:Y:S01]  /*17e0*/  MOV R6, R0 ;  /* 0x0000000000067202 */ /* 0x000fe20000000f00 */
[----:B------:R-:W-:Y:S01]  /*17f0*/  VIADD R8, R10, 0xffffffff ;  /* 0xffffffff0a087836 */ /* 0x000fe20000000000 */
[----:B------:R-:W-:-:S04]  /*1800*/  ISETP.GT.U32.AND P0, PT, R9, 0xfd, PT ;  /* 0x000000fd0900780c */ /* 0x000fc80003f04070 */
[----:B------:R-:W-:-:S13]  /*1810*/  ISETP.GT.U32.OR P0, PT, R8, 0xfd, P0 ;  /* 0x000000fd0800780c */ /* 0x000fda0000704470 */
[----:B------:R-:W-:Y:S01]  /*1820*/  @!P0 MOV R7, RZ ;  /* 0x000000ff00078202 */ /* 0x000fe20000000f00 */
[----:B------:R-:W-:Y:S06]  /*1830*/  @!P0 BRA `(.L_x_14) ;  /* 0x00000000005c8947 */ /* 0x000fec0003800000 */
[----:B------:R-:W-:Y:S02]  /*1840*/  FSETP.GTU.FTZ.AND P1, PT, |R3|, +INF , PT ;  /* 0x7f8000000300780b */ /* 0x000fe40003f3c200 */
[----:B------:R-:W-:-:S04]  /*1850*/  FSETP.GTU.FTZ.AND P0, PT, |R0|, +INF , PT ;  /* 0x7f8000000000780b */ /* 0x000fc80003f1c200 */
[----:B------:R-:W-:-:S13]  /*1860*/  PLOP3.LUT P0, PT, P0, P1, PT, 0xf8, 0x8f ;  /* 0x00000000008f781c */ /* 0x000fda0000703f70 */
[----:B------:R-:W-:Y:S05]  /*1870*/  @P0 BRA `(.L_x_15) ;  /* 0x00000004004c0947 */ /* 0x000fea0003800000 */
[----:B------:R-:W-:-:S13]  /*1880*/  LOP3.LUT P0, RZ, R3, 0x7fffffff, R6, 0xc8, !PT ;  /* 0x7fffffff03ff7812 */ /* 0x000fda000780c806 */
[----:B------:R-:W-:Y:S05]  /*1890*/  @!P0 BRA `(.L_x_16) ;  /* 0x00000004003c8947 */ /* 0x000fea0003800000 */
[C---:B------:R-:W-:Y:S02]  /*18a0*/  FSETP.NEU.FTZ.AND P2, PT, |R0|.reuse, +INF , PT ;  /* 0x7f8000000000780b */ /* 0x040fe40003f5d200 */
[----:B------:R-:W-:Y:S02]  /*18b0*/  FSETP.NEU.FTZ.AND P1, PT, |R3|, +INF , PT ;  /* 0x7f8000000300780b */ /* 0x000fe40003f3d200 */
[----:B------:R-:W-:-:S11]  /*18c0*/  FSETP.NEU.FTZ.AND P0, PT, |R0|, +INF , PT ;  /* 0x7f8000000000780b */ /* 0x000fd60003f1d200 */
[----:B------:R-:W-:Y:S05]  /*18d0*/  @!P1 BRA !P2, `(.L_x_16) ;  /* 0x00000004002c9947 */ /* 0x000fea0005000000 */
[----:B------:R-:W-:-:S04]  /*18e0*/  LOP3.LUT P2, RZ, R6, 0x7fffffff, RZ, 0xc0, !PT ;  /* 0x7fffffff06ff7812 */ /* 0x000fc8000784c0ff */
[----:B------:R-:W-:-:S13]  /*18f0*/  PLOP3.LUT P1, PT, P1, P2, PT, 0x2f, 0xf2 ;  /* 0x0000000000f2781c */ /* 0x000fda0000f24577 */
[----:B------:R-:W-:Y:S05]  /*1900*/  @P1 BRA `(.L_x_17) ;  /* 0x0000000400181947 */ /* 0x000fea0003800000 */
[----:B------:R-:W-:-:S04]  /*1910*/  LOP3.LUT P1, RZ, R3, 0x7fffffff, RZ, 0xc0, !PT ;  /* 0x7fffffff03ff7812 */ /* 0x000fc8000782c0ff */
[----:B------:R-:W-:-:S13]  /*1920*/  PLOP3.LUT P0, PT, P0, P1, PT, 0x2f, 0xf2 ;  /* 0x0000000000f2781c */ /* 0x000fda0000702577 */
[----:B------:R-:W-:Y:S05]  /*1930*/  @P0 BRA `(.L_x_18) ;  /* 0x0000000400000947 */ /* 0x000fea0003800000 */
[----:B------:R-:W-:Y:S02]  /*1940*/  ISETP.GE.AND P0, PT, R8, RZ, PT ;  /* 0x000000ff0800720c */ /* 0x000fe40003f06270 */
[----:B------:R-:W-:-:S11]  /*1950*/  ISETP.GE.AND P1, PT, R9, RZ, PT ;  /* 0x000000ff0900720c */ /* 0x000fd60003f26270 */
[----:B------:R-:W-:Y:S01]  /*1960*/  @P0 MOV R7, RZ ;  /* 0x000000ff00070202 */ /* 0x000fe20000000f00 */
[----:B------:R-:W-:Y:S02]  /*1970*/  @!P0 IMAD.MOV.U32 R7, RZ, RZ, -0x40 ;  /* 0xffffffc0ff078424 */ /* 0x000fe400078e00ff */
[----:B------:R-:W-:Y:S01]  /*1980*/  @!P0 FFMA R6, R0, 1.84467440737095516160e+19, RZ ;  /* 0x5f80000000068823 */ /* 0x000fe200000000ff */
[----:B------:R-:W-:Y:S02]  /*1990*/  @!P1 FFMA R3, R3, 1.84467440737095516160e+19, RZ ;  /* 0x5f80000003039823 */ /* 0x000fe400000000ff */
[----:B------:R-:W-:-:S07]  /*19a0*/  @!P1 IADD3 R7, PT, PT, R7, 0x40, RZ ;  /* 0x0000004007079810 */ /* 0x000fce0007ffe0ff */
.L_x_14:
[----:B------:R-:W-:Y:S01]  /*19b0*/  LEA R0, R12, 0xc0800000, 0x17 ;  /* 0xc08000000c007811 */ /* 0x000fe200078eb8ff */
[----:B------:R-:W-:Y:S03]  /*19c0*/  BSSY.RECONVERGENT B2, `(.L_x_19) ;  /* 0x0000036000027945 */ /* 0x000fe60003800200 */
[----:B------:R-:W-:Y:S02]  /*19d0*/  IADD3 R8, PT, PT, -R0, R3, RZ ;  /* 0x0000000300087210 */ /* 0x000fe40007ffe1ff */
[----:B------:R-:W-:Y:S02]  /*19e0*/  IADD3 R3, PT, PT, R10, -0x7f, RZ ;  /* 0xffffff810a037810 */ /* 0x000fe40007ffe0ff */
[----:B------:R-:W0:Y:S01]  /*19f0*/  MUFU.RCP R9, R8 ;  /* 0x0000000800097308 */ /* 0x000e220000001000 */
[----:B------:R-:W-:Y:S02]  /*1a00*/  FADD.FTZ R11, -R8, -RZ ;  /* 0x800000ff080b7221 */ /* 0x000fe40000010100 */
[----:B------:R-:W-:-:S02]  /*1a10*/  IMAD R0, R3, -0x800000, R6 ;  /* 0xff80000003007824 */ /* 0x000fc400078e0206 */
[----:B0-----:R-:W-:-:S04]  /*1a20*/  FFMA R10, R9, R11, 1 ;  /* 0x3f800000090a7423 */ /* 0x001fc8000000000b */
[----:B------:R-:W-:-:S04]  /*1a30*/  FFMA R13, R9, R10, R9 ;  /* 0x0000000a090d7223 */ /* 0x000fc80000000009 */
[----:B------:R-:W-:-:S04]  /*1a40*/  FFMA R6, R0, R13, RZ ;  /* 0x0000000d00067223 */ /* 0x000fc800000000ff */
[----:B------:R-:W-:-:S04]  /*1a50*/  FFMA R9, R11, R6, R0 ;  /* 0x000000060b097223 */ /* 0x000fc80000000000 */
[----:B------:R-:W-:Y:S01]  /*1a60*/  FFMA R10, R13, R9, R6 ;  /* 0x000000090d0a7223 */ /* 0x000fe20000000006 */
[----:B------:R-:W-:-:S03]  /*1a70*/  IADD3 R6, PT, PT, R3, 0x7f, -R12 ;  /* 0x0000007f03067810 */ /* 0x000fc60007ffe80c */
[----:B------:R-:W-:Y:S02]  /*1a80*/  FFMA R11, R11, R10, R0 ;  /* 0x0000000a0b0b7223 */ /* 0x000fe40000000000 */
[----:B------:R-:W-:Y:S02]  /*1a90*/  IMAD.IADD R6, R6, 0x1, R7 ;  /* 0x0000000106067824 */ /* 0x000fe400078e0207 */
[----:B------:R-:W-:-:S05]  /*1aa0*/  FFMA R0, R13, R11, R10 ;  /* 0x0000000b0d007223 */ /* 0x000fca000000000a */
[----:B------:R-:W-:-:S04]  /*1ab0*/  SHF.R.U32.HI R3, RZ, 0x17, R0 ;  /* 0x00000017ff037819 */ /* 0x000fc80000011600 */
[----:B------:R-:W-:-:S04]  /*1ac0*/  LOP3.LUT R3, R3, 0xff, RZ, 0xc0, !PT ;  /* 0x000000ff03037812 */ /* 0x000fc800078ec0ff */
[----:B------:R-:W-:-:S04]  /*1ad0*/  IADD3 R9, PT, PT, R3, R6, RZ ;  /* 0x0000000603097210 */ /* 0x000fc80007ffe0ff */
[----:B------:R-:W-:-:S04]  /*1ae0*/  IADD3 R3, PT, PT, R9, -0x1, RZ ;  /* 0xffffffff09037810 */ /* 0x000fc80007ffe0ff */
[----:B------:R-:W-:-:S13]  /*1af0*/  ISETP.GE.U32.AND P0, PT, R3, 0xfe, PT ;  /* 0x000000fe0300780c */ /* 0x000fda0003f06070 */
[----:B------:R-:W-:Y:S05]  /*1b00*/  @!P0 BRA `(.L_x_20) ;  /* 0x0000000000808947 */ /* 0x000fea0003800000 */
[----:B------:R-:W-:-:S13]  /*1b10*/  ISETP.GT.AND P0, PT, R9, 0xfe, PT ;  /* 0x000000fe0900780c */ /* 0x000fda0003f04270 */
[----:B------:R-:W-:Y:S05]  /*1b20*/  @P0 BRA `(.L_x_21) ;  /* 0x00000000006c0947 */ /* 0x000fea0003800000 */
[----:B------:R-:W-:-:S13]  /*1b30*/  ISETP.GE.AND P0, PT, R9, 0x1, PT ;  /* 0x000000010900780c */ /* 0x000fda0003f06270 */
[----:B------:R-:W-:Y:S05]  /*1b40*/  @P0 BRA `(.L_x_22) ;  /* 0x0000000000740947 */ /* 0x000fea0003800000 */
[----:B------:R-:W-:Y:S02]  /*1b50*/  ISETP.GE.AND P0, PT, R9, -0x18, PT ;  /* 0xffffffe80900780c */ /* 0x000fe40003f06270 */
[----:B------:R-:W-:-:S11]  /*1b60*/  LOP3.LUT R0, R0, 0x80000000, RZ, 0xc0, !PT ;  /* 0x8000000000007812 */ /* 0x000fd600078ec0ff */
[----:B------:R-:W-:Y:S05]  /*1b70*/  @!P0 BRA `(.L_x_22) ;  /* 0x0000000000688947 */ /* 0x000fea0003800000 */
[-CC-:B------:R-:W-:Y:S01]  /*1b80*/  FFMA.RZ R3, R13, R11.reuse, R10.reuse ;  /* 0x0000000b0d037223 */ /* 0x180fe2000000c00a */
[----:B------:R-:W-:Y:S01]  /*1b90*/  IADD3 R8, PT, PT, R9, 0x20, RZ ;  /* 0x0000002009087810 */ /* 0x000fe20007ffe0ff */
[-CC-:B------:R-:W-:Y:S01]  /*1ba0*/  FFMA.RM R6, R13, R11.reuse, R10.reuse ;  /* 0x0000000b0d067223 */ /* 0x180fe2000000400a */
[----:B------:R-:W-:Y:S02]  /*1bb0*/  ISETP.NE.AND P2, PT, R9, RZ, PT ;  /* 0x000000ff0900720c */ /* 0x000fe40003f45270 */
[----:B------:R-:W-:Y:S01]  /*1bc0*/  LOP3.LUT R7, R3, 0x7fffff, RZ, 0xc0, !PT ;  /* 0x007fffff03077812 */ /* 0x000fe200078ec0ff */
[----:B------:R-:W-:Y:S01]  /*1bd0*/  FFMA.RP R3, R13, R11, R10 ;  /* 0x0000000b0d037223 */ /* 0x000fe2000000800a */
[----:B------:R-:W-:Y:S01]  /*1be0*/  ISETP.NE.AND P1, PT, R9, RZ, PT ;  /* 0x000000ff0900720c */ /* 0x000fe20003f25270 */
[----:B------:R-:W-:Y:S01]  /*1bf0*/  IMAD.MOV R9, RZ, RZ, -R9 ;  /* 0x000000ffff097224 */ /* 0x000fe200078e0a09 */
[----:B------:R-:W-:Y:S02]  /*1c00*/  LOP3.LUT R7, R7, 0x800000, RZ, 0xfc, !PT ;  /* 0x0080000007077812 */ /* 0x000fe400078efcff */
[----:B------:R-:W-:-:S02]  /*1c10*/  FSETP.NEU.FTZ.AND P0, PT, R3, R6, PT ;  /* 0x000000060300720b */ /* 0x000fc40003f1d000 */
[----:B------:R-:W-:Y:S02]  /*1c20*/  SHF.L.U32 R8, R7, R8, RZ ;  /* 0x0000000807087219 */ /* 0x000fe400000006ff */
[----:B------:R-:W-:Y:S02]  /*1c30*/  SEL R6, R9, RZ, P2 ;  /* 0x000000ff09067207 */ /* 0x000fe40001000000 */
[----:B------:R-:W-:Y:S02]  /*1c40*/  ISETP.NE.AND P1, PT, R8, RZ, P1 ;  /* 0x000000ff0800720c */ /* 0x000fe40000f25270 */
[----:B------:R-:W-:Y:S02]  /*1c50*/  SHF.R.U32.HI R6, RZ, R6, R7 ;  /* 0x00000006ff067219 */ /* 0x000fe40000011607 */
[----:B------:R-:W-:Y:S02]  /*1c60*/  PLOP3.LUT P0, PT, P0, P1, PT, 0xf8, 0x8f ;  /* 0x00000000008f781c */ /* 0x000fe40000703f70 */
[----:B------:R-:W-:-:S02]  /*1c70*/  SHF.R.U32.HI R8, RZ, 0x1, R6 ;  /* 0x00000001ff087819 */ /* 0x000fc40000011606 */
[----:B------:R-:W-:-:S04]  /*1c80*/  SEL R3, RZ, 0x1, !P0 ;  /* 0x00000001ff037807 */ /* 0x000fc80004000000 */
[----:B------:R-:W-:-:S04]  /*1c90*/  LOP3.LUT R3, R3, 0x1, R8, 0xf8, !PT ;  /* 0x0000000103037812 */ /* 0x000fc800078ef808 */
[----:B------:R-:W-:-:S04]  /*1ca0*/  LOP3.LUT R3, R3, R6, RZ, 0xc0, !PT ;  /* 0x0000000603037212 */ /* 0x000fc800078ec0ff */
[----:B------:R-:W-:-:S04]  /*1cb0*/  IADD3 R3, PT, PT, R8, R3, RZ ;  /* 0x0000000308037210 */ /* 0x000fc80007ffe0ff */
[----:B------:R-:W-:Y:S01]  /*1cc0*/  LOP3.LUT R0, R3, R0, RZ, 0xfc, !PT ;  /* 0x0000000003007212 */ /* 0x000fe200078efcff */
[----:B------:R-:W-:Y:S06]  /*1cd0*/  BRA `(.L_x_22) ;  /* 0x0000000000107947 */ /* 0x000fec0003800000 */
.L_x_21:
[----:B------:R-:W-:-:S04]  /*1ce0*/  LOP3.LUT R0, R0, 0x80000000, RZ, 0xc0, !PT ;  /* 0x8000000000007812 */ /* 0x000fc800078ec0ff */
[----:B------:R-:W-:Y:S01]  /*1cf0*/  LOP3.LUT R0, R0, 0x7f800000, RZ, 0xfc, !PT ;  /* 0x7f80000000007812 */ /* 0x000fe200078efcff */
[----:B------:R-:W-:Y:S06]  /*1d00*/  BRA `(.L_x_22) ;  /* 0x0000000000047947 */ /* 0x000fec0003800000 */
.L_x_20:
[----:B------:R-:W-:-:S07]  /*1d10*/  LEA R0, R6, R0, 0x17 ;  /* 0x0000000006007211 */ /* 0x000fce00078eb8ff */
.L_x_22:
[----:B------:R-:W-:Y:S05]  /*1d20*/  BSYNC.RECONVERGENT B2 ;  /* 0x0000000000027941 */ /* 0x000fea0003800200 */
.L_x_19:
[----:B------:R-:W-:Y:S05]  /*1d30*/  BRA `(.L_x_23) ;  /* 0x0000000000207947 */ /* 0x000fea0003800000 */
.L_x_18:
[----:B------:R-:W-:-:S04]  /*1d40*/  LOP3.LUT R0, R3, 0x80000000, R6, 0x48, !PT ;  /* 0x8000000003007812 */ /* 0x000fc800078e4806 */
[----:B------:R-:W-:Y:S01]  /*1d50*/  LOP3.LUT R0, R0, 0x7f800000, RZ, 0xfc, !PT ;  /* 0x7f80000000007812 */ /* 0x000fe200078efcff */
[----:B------:R-:W-:Y:S06]  /*1d60*/  BRA `(.L_x_23) ;  /* 0x0000000000147947 */ /* 0x000fec0003800000 */
.L_x_17:
[----:B------:R-:W-:Y:S01]  /*1d70*/  LOP3.LUT R0, R3, 0x80000000, R6, 0x48, !PT ;  /* 0x8000000003007812 */ /* 0x000fe200078e4806 */
[----:B------:R-:W-:Y:S06]  /*1d80*/  BRA `(.L_x_23) ;  /* 0x00000000000c7947 */ /* 0x000fec0003800000 */
.L_x_16:
[----:B------:R-:W0:Y:S01]  /*1d90*/  MUFU.RSQ R0, -QNAN ;  /* 0xffc0000000007908 */ /* 0x000e220000001400 */
[----:B------:R-:W-:Y:S05]  /*1da0*/  BRA `(.L_x_23) ;  /* 0x0000000000047947 */ /* 0x000fea0003800000 */
.L_x_15:
[----:B------:R-:W-:-:S07]  /*1db0*/  FADD.FTZ R0, R0, R3 ;  /* 0x0000000300007221 */ /* 0x000fce0000010000 */
.L_x_23:
[----:B------:R-:W-:Y:S05]  /*1dc0*/  BSYNC.RECONVERGENT B1 ;  /* 0x0000000000017941 */ /* 0x000fea0003800200 */
.L_x_13:
[----:B------:R-:W-:-:S04]  /*1dd0*/  HFMA2 R3, -RZ, RZ, 0, 0 ;  /* 0x00000000ff037431 */ /* 0x000fc800000001ff */
[----:B0-----:R-:W-:Y:S05]  /*1de0*/  RET.REL.NODEC R2 `(_Z24apply_activation_softmaxPfi) ;  /* 0xffffffe002847950 */ /* 0x001fea0003c3ffff */
.L_x_24:
[----:B------:R-:W-:-:S00]  /*1df0*/  BRA `(.L_x_24) ;  /* 0xfffffffc00fc7947 */ /* 0x000fc0000383ffff */
[----:B------:R-:W-:-:S00]  /*1e00*/  NOP ;  /* 0x0000000000007918 */ /* 0x000fc00000000000 */
[----:B------:R-:W-:-:S00]  /*1e10*/  NOP ;  /* 0x0000000000007918 */ /* 0x000fc00000000000 */
[----:B------:R-:W-:-:S00]  /*1e20*/  NOP ;  /* 0x0000000000007918 */ /* 0x000fc00000000000 */
[----:B------:R-:W-:-:S00]  /*1e30*/  NOP ;  /* 0x0000000000007918 */ /* 0x000fc00000000000 */
[----:B------:R-:W-:-:S00]  /*1e40*/  NOP ;  /* 0x0000000000007918 */ /* 0x000fc00000000000 */
[----:B------:R-:W-:-:S00]  /*1e50*/  NOP ;  /* 0x0000000000007918 */ /* 0x000fc00000000000 */
[----:B------:R-:W-:-:S00]  /*1e60*/  NOP ;  /* 0x0000000000007918 */ /* 0x000fc00000000000 */
[----:B------:R-:W-:-:S00]  /*1e70*/  NOP ;  /* 0x0000000000007918 */ /* 0x000fc00000000000 */
.L_x_79:


//--------------------- .text._Z21apply_activation_tanhPfi --------------------------
	.section	.text._Z21apply_activation_tanhPfi,"ax",@progbits
	.align	128
        .global         _Z21apply_activation_tanhPfi
        .type           _Z21apply_activation_tanhPfi,@function
        .size           _Z21apply_activation_tanhPfi,(.L_x_82 - _Z21apply_activation_tanhPfi)
        .other          _Z21apply_activation_tanhPfi,@"STO_CUDA_ENTRY STV_DEFAULT"
_Z21apply_activation_tanhPfi:
.text._Z21apply_activation_tanhPfi:
        /* <DEDUP_REMOVED lines=9> */
[----:B------:R-:W1:Y:S01]  /*0090*/  LDCU.64 UR4, c[0x0][0x358] ;  /* 0x00006b00ff0477ac */ /* 0x000e620008000a00 */
[----:B0-----:R-:W-:-:S05]  /*00a0*/  IMAD.WIDE R2, R5, 0x4, R2 ;  /* 0x0000000405027825 */ /* 0x001fca00078e0202 */
[----:B-1----:R-:W2:Y:S01]  /*00b0*/  LDG.E R4, desc[UR4][R2.64] ;  /* 0x0000000402047981 */ /* 0x002ea2000c1e1900 */
[----:B------:R-:W-:Y:S01]  /*00c0*/  HFMA2 R8, -RZ, RZ, 1.125, -9232 ;  /* 0x3c80f082ff087431 */ /* 0x000fe200000001ff */
[----:B------:R-:W-:Y:S01]  /*00d0*/  MOV R6, 0x3f800000 ;  /* 0x3f80000000067802 */ /* 0x000fe20000000f00 */
[C---:B--2---:R-:W-:Y:S01]  /*00e0*/  FMUL R0, |R4|.reuse, 2.8853900432586669922 ;  /* 0x4038aa3b04007820 */ /* 0x044fe20000400200 */
[C---:B------:R-:W-:Y:S01]  /*00f0*/  FMUL R9, R4.reuse, R4 ;  /* 0x0000000404097220 */ /* 0x040fe20000400000 */
[C---:B------:R-:W-:Y:S02]  /*0100*/  FSETP.GE.AND P1, PT, |R4|.reuse, 0.60000002384185791016, PT ;  /* 0x3f19999a0400780b */ /* 0x040fe40003f26200 */
[----:B------:R-:W-:Y:S01]  /*0110*/  FSETP.GE.AND P0, PT, |R4|, 9.010913848876953125, PT ;  /* 0x41102cb40400780b */ /* 0x000fe20003f06200 */
[C---:B------:R-:W-:Y:S01]  /*0120*/  FFMA R8, R9.reuse, R8, -0.052303962409496307373 ;  /* 0xbd563cae09087423 */ /* 0x040fe20000000008 */
[----:B------:R-:W0:Y:S03]  /*0130*/  MUFU.EX2 R0, R0 ;  /* 0x0000000000007308 */ /* 0x000e260000000800 */
[----:B------:R-:W-:Y:S01]  /*0140*/  FFMA R8, R9, R8, 0.1331529766321182251 ;  /* 0x3e08594109087423 */ /* 0x000fe20000000008 */
[----:B0-----:R-:W-:-:S03]  /*0150*/  FADD R5, R0, 1 ;  /* 0x3f80000000057421 */ /* 0x001fc60000000000 */
[----:B------:R-:W-:-:S04]  /*0160*/  FFMA R0, R9, R8, -0.33332768082618713379 ;  /* 0xbeaaa9ed09007423 */ /* 0x000fc80000000008 */
[----:B------:R-:W-:Y:S01]  /*0170*/  FFMA R9, R9, R0, RZ ;  /* 0x0000000009097223 */ /* 0x000fe200000000ff */
[----:B------:R-:W0:Y:S02]  /*0180*/  MUFU.RCP R5, R5 ;  /* 0x0000000500057308 */ /* 0x000e240000001000 */
[----:B0-----:R-:W-:-:S05]  /*0190*/  FFMA R6, R5, -2, R6 ;  /* 0xc000000005067823 */ /* 0x001fca0000000006 */
[----:B------:R-:W-:-:S04]  /*01a0*/  FSEL R7, R6, 1, !P0 ;  /* 0x3f80000006077808 */ /* 0x000fc80004000000 */
[--C-:B------:R-:W-:Y:S01]  /*01b0*/  LOP3.LUT R7, R7, 0x80000000, R4.reuse, 0xb8, !PT ;  /* 0x8000000007077812 */ /* 0x100fe200078eb804 */
[----:B------:R-:W-:-:S05]  /*01c0*/  @!P1 FFMA R7, R4, R9, R4 ;  /* 0x0000000904079223 */ /* 0x000fca0000000004 */
[----:B------:R-:W-:Y:S01]  /*01d0*/  STG.E desc[UR4][R2.64], R7 ;  /* 0x0000000702007986 */ /* 0x000fe2000c101904 */
[----:B------:R-:W-:Y:S05]  /*01e0*/  EXIT ;  /* 0x000000000000794d */ /* 0x000fea0003800000 */
.L_x_25:
        /* <DEDUP_REMOVED lines=9> */
.L_x_82:


//--------------------- .text._Z5densePfS_S_S_ii  --------------------------
	.section	.text._Z5densePfS_S_S_ii,"ax",@progbits
	.align	128
        .global         _Z5densePfS_S_S_ii
        .type           _Z5densePfS_S_S_ii,@function
        .size           _Z5densePfS_S_S_ii,(.L_x_83 - _Z5densePfS_S_S_ii)
        .other          _Z5densePfS_S_S_ii,@"STO_CUDA_ENTRY STV_DEFAULT"
_Z5densePfS_S_S_ii:
.text._Z5densePfS_S_S_ii:
        /* <DEDUP_REMOVED lines=10> */
[----:B------:R-:W2:Y:S01]  /*00a0*/  LDCU UR8, c[0x0][0x3a0] ;  /* 0x00007400ff0877ac */ /* 0x000ea20008000800 */
[----:B0-----:R-:W-:-:S05]  /*00b0*/  IMAD.WIDE R2, R0, 0x4, R2 ;  /* 0x0000000400027825 */ /* 0x001fca00078e0202 */
[----:B-1----:R0:W5:Y:S01]  /*00c0*/  LDG.E R15, desc[UR12][R2.64] ;  /* 0x0000000c020f7981 */ /* 0x002162000c1e1900 */
[----:B--2---:R-:W-:-:S09]  /*00d0*/  UISETP.GE.AND UP0, UPT, UR8, 0x1, UPT ;  /* 0x000000010800788c */ /* 0x004fd2000bf06270 */
[----:B0-----:R-:W-:Y:S05]  /*00e0*/  BRA.U !UP0, `(.L_x_26) ;  /* 0x00000009085c7547 */ /* 0x001fea000b800000 */
[----:B------:R-:W-:Y:S01]  /*00f0*/  UISETP.GE.U32.AND UP1, UPT, UR8, 0x10, UPT ;  /* 0x000000100800788c */ /* 0x000fe2000bf26070 */
[----:B------:R-:W-:Y:S01]  /*0100*/  HFMA2 R8, -RZ, RZ, 0, 0 ;  /* 0x00000000ff087431 */ /* 0x000fe200000001ff */
[----:B------:R-:W-:Y:S02]  /*0110*/  ULOP3.LUT UR9, UR8, 0xf, URZ, 0xc0, !UPT ;  /* 0x0000000f08097892 */ /* 0x000fe4000f8ec0ff */
[----:B------:R-:W-:Y:S02]  /*0120*/  IMAD R7, R0, UR8, RZ ;  /* 0x0000000800077c24 */ /* 0x000fe4000f8e02ff */
[----:B------:R-:W-:-:S03]  /*0130*/  UISETP.NE.AND UP0, UPT, UR9, URZ, UPT ;  /* 0x000000ff0900728c */ /* 0x000fc6000bf05270 */
[----:B------:R-:W-:Y:S08]  /*0140*/  BRA.U !UP1, `(.L_x_27) ;  /* 0x0000000509107547 */ /* 0x000ff0000b800000 */
[----:B------:R-:W0:Y:S01]  /*0150*/  LDCU.128 UR4, c[0x0][0x380] ;  /* 0x00007000ff0477ac */ /* 0x000e220008000c00 */
[----:B------:R-:W-:Y:S01]  /*0160*/  MOV R6, R7 ;  /* 0x0000000700067202 */ /* 0x000fe20000000f00 */
[----:B------:R-:W-:-:S04]  /*0170*/  ULOP3.LUT UR10, UR8, 0x7ffffff0, URZ, 0xc0, !UPT ;  /* 0x7ffffff0080a7892 */ /* 0x000fc8000f8ec0ff */
[----:B------:R-:W-:Y:S02]  /*0180*/  UIADD3 UR11, UPT, UPT, -UR10, URZ, URZ ;  /* 0x000000ff0a0b7290 */ /* 0x000fe4000fffe1ff */
[----:B------:R-:W-:Y:S01]  /*0190*/  MOV R8, UR10 ;  /* 0x0000000a00087c02 */ /* 0x000fe20008000f00 */
[----:B0-----:R-:W-:Y:S02]  /*01a0*/  UIADD3 UR4, UP2, UPT, UR4, 0x20, URZ ;  /* 0x0000002004047890 */ /* 0x001fe4000ff5e0ff */
[----:B------:R-:W-:Y:S02]  /*01b0*/  UIADD3 UR6, UP1, UPT, UR6, 0x20, URZ ;  /* 0x0000002006067890 */ /* 0x000fe4000ff3e0ff */
[----:B------:R-:W-:Y:S02]  /*01c0*/  UIADD3.X UR5, UPT, UPT, URZ, UR5, URZ, UP2, !UPT ;  /* 0x00000005ff057290 */ /* 0x000fe400097fe4ff */
[----:B------:R-:W-:Y:S01]  /*01d0*/  MOV R2, UR4 ;  /* 0x0000000400027c02 */ /* 0x000fe20008000f00 */
[----:B------:R-:W-:-:S03]  /*01e0*/  UIADD3.X UR7, UPT, UPT, URZ, UR7, URZ, UP1, !UPT ;  /* 0x00000007ff077290 */ /* 0x000fc60008ffe4ff */
[----:B------:R-:W-:-:S09]  /*01f0*/  MOV R3, UR5 ;  /* 0x0000000500037c02 */ /* 0x000fd20008000f00 */
.L_x_28:
[----:B------:R-:W-:Y:S01]  /*0200*/  MOV R4, UR6 ;  /* 0x0000000600047c02 */ /* 0x000fe20008000f00 */
[----:B------:R-:W2:Y:S01]  /*0210*/  LDG.E R16, desc[UR12][R2.64+-0x20] ;  /* 0xffffe00c02107981 */ /* 0x000ea2000c1e1900 */
[----:B------:R-:W-:-:S03]  /*0220*/  MOV R5, UR7 ;  /* 0x0000000700057c02 */ /* 0x000fc60008000f00 */
[----:B------:R-:W3:Y:S01]  /*0230*/  LDG.E R18, desc[UR12][R2.64+-0x1c] ;  /* 0xffffe40c02127981 */ /* 0x000ee2000c1e1900 */
[----:B------:R-:W-:-:S03]  /*0240*/  IMAD.WIDE R4, R6, 0x4, R4 ;  /* 0x0000000406047825 */ /* 0x000fc600078e0204 */
[----:B------:R-:W4:Y:S04]  /*0250*/  LDG.E R19, desc[UR12][R2.64+-0x18] ;  /* 0xffffe80c02137981 */ /* 0x000f28000c1e1900 */
        /* <DEDUP_REMOVED lines=12> */
[----:B------:R-:W4:Y:S01]  /*0320*/  LDG.E R14, desc[UR12][R4.64+-0x4] ;  /* 0xfffffc0c040e7981 */ /* 0x000f22000c1e1900 */
[----:B--2--5:R-:W-:-:S03]  /*0330*/  FFMA R17, R16, R17, R15 ;  /* 0x0000001110117223 */ /* 0x024fc6000000000f */
[----:B------:R-:W2:Y:S04]  /*0340*/  LDG.E R15, desc[UR12][R2.64] ;  /* 0x0000000c020f7981 */ /* 0x000ea8000c1e1900 */
[----:B------:R-:W2:Y:S01]  /*0350*/  LDG.E R16, desc[UR12][R4.64] ;  /* 0x0000000c04107981 */ /* 0x000ea2000c1e1900 */
[----:B---3--:R-:W-:-:S03]  /*0360*/  FFMA R26, R18, R25, R17 ;  /* 0x00000019121a7223 */ /* 0x008fc60000000011 */
[----:B------:R-:W3:Y:S01]  /*0370*/  LDG.E R17, desc[UR12][R2.64+0x4] ;  /* 0x0000040c02117981 */ /* 0x000ee2000c1e1900 */
[----:B----4-:R-:W-:-:S03]  /*0380*/  FFMA R25, R19, R20, R26 ;  /* 0x0000001413197223 */ /* 0x010fc6000000001a */
[----:B------:R-:W3:Y:S04]  /*0390*/  LDG.E R18, desc[UR12][R4.64+0x4] ;  /* 0x0000040c04127981 */ /* 0x000ee8000c1e1900 */
[----:B------:R-:W4:Y:S01]  /*03a0*/  LDG.E R19, desc[UR12][R2.64+0x8] ;  /* 0x0000080c02137981 */ /* 0x000f22000c1e1900 */
[----:B------:R-:W-:-:S03]  /*03b0*/  FFMA R26, R22, R21, R25 ;  /* 0x00000015161a7223 */ /* 0x000fc60000000019 */
[----:B------:R-:W4:Y:S04]  /*03c0*/  LDG.E R20, desc[UR12][R4.64+0x8] ;  /* 0x0000080c04147981 */ /* 0x000f28000c1e1900 */
        /* <DEDUP_REMOVED lines=9> */
[----:B------:R-:W4:Y:S04]  /*0460*/  LDG.E R12, desc[UR12][R2.64+0x18] ;  /* 0x0000180c020c7981 */ /* 0x000f28000c1e1900 */
[----:B------:R-:W4:Y:S04]  /*0470*/  LDG.E R11, desc[UR12][R4.64+0x18] ;  /* 0x0000180c040b7981 */ /* 0x000f28000c1e1900 */
[----:B------:R-:W4:Y:S04]  /*0480*/  LDG.E R26, desc[UR12][R4.64+0x1c] ;  /* 0x00001c0c041a7981 */ /* 0x000f28000c1e1900 */
[----:B------:R0:W4:Y:S01]  /*0490*/  LDG.E R25, desc[UR12][R2.64+0x1c] ;  /* 0x00001c0c02197981 */ /* 0x000122000c1e1900 */
[----:B------:R-:W-:Y:S01]  /*04a0*/  FFMA R14, R13, R14, R28 ;  /* 0x0000000e0d0e7223 */ /* 0x000fe2000000001c */
[----:B------:R-:W-:-:S04]  /*04b0*/  UIADD3 UR11, UPT, UPT, UR11, 0x10, URZ ;  /* 0x000000100b0b7890 */ /* 0x000fc8000fffe0ff */
[----:B------:R-:W-:Y:S01]  /*04c0*/  UISETP.NE.AND UP1, UPT, UR11, URZ, UPT ;  /* 0x000000ff0b00728c */ /* 0x000fe2000bf25270 */
[----:B0-----:R-:W-:Y:S02]  /*04d0*/  IADD3 R2, P0, PT, R2, 0x40, RZ ;  /* 0x0000004002027810 */ /* 0x001fe40007f1e0ff */
[----:B------:R-:W-:Y:S02]  /*04e0*/  IADD3 R6, PT, PT, R6, 0x10, RZ ;  /* 0x0000001006067810 */ /* 0x000fe40007ffe0ff */
[----:B------:R-:W-:Y:S01]  /*04f0*/  IADD3.X R3, PT, PT, RZ, R3, RZ, P0, !PT ;  /* 0x00000003ff037210 */ /* 0x000fe200007fe4ff */
[----:B--2---:R-:W-:-:S04]  /*0500*/  FFMA R14, R15, R16, R14 ;  /* 0x000000100f0e7223 */ /* 0x004fc8000000000e */
[----:B---3--:R-:W-:-:S04]  /*0510*/  FFMA R14, R17, R18, R14 ;  /* 0x00000012110e7223 */ /* 0x008fc8000000000e */
[----:B----4-:R-:W-:-:S04]  /*0520*/  FFMA R14, R19, R20, R14 ;  /* 0x00000014130e7223 */ /* 0x010fc8000000000e */
[----:B------:R-:W-:-:S04]  /*0530*/  FFMA R14, R21, R22, R14 ;  /* 0x00000016150e7223 */ /* 0x000fc8000000000e */
[----:B------:R-:W-:-:S04]  /*0540*/  FFMA R14, R23, R24, R14 ;  /* 0x00000018170e7223 */ /* 0x000fc8000000000e */
[----:B------:R-:W-:-:S04]  /*0550*/  FFMA R9, R9, R10, R14 ;  /* 0x0000000a09097223 */ /* 0x000fc8000000000e */
[----:B------:R-:W-:-:S04]  /*0560*/  FFMA R12, R12, R11, R9 ;  /* 0x0000000b0c0c7223 */ /* 0x000fc80000000009 */
[----:B------:R-:W-:Y:S01]  /*0570*/  FFMA R15, R25, R26, R12 ;  /* 0x0000001a190f7223 */ /* 0x000fe2000000000c */
[----:B------:R-:W-:Y:S06]  /*0580*/  BRA.U UP1, `(.L_x_28) ;  /* 0xfffffffd011c7547 */ /* 0x000fec000b83ffff */
.L_x_27:
[----:B------:R-:W-:Y:S05]  /*0590*/  BRA.U !UP0, `(.L_x_26) ;  /* 0x0000000508307547 */ /* 0x000fea000b800000 */
[----:B------:R-:W-:Y:S02]  /*05a0*/  UISETP.GE.U32.AND UP0, UPT, UR9, 0x8, UPT ;  /* 0x000000080900788c */ /* 0x000fe4000bf06070 */
[----:B------:R-:W-:-:S04]  /*05b0*/  ULOP3.LUT UR5, UR8, 0x7, URZ, 0xc0, !UPT ;  /* 0x0000000708057892 */ /* 0x000fc8000f8ec0ff */
[----:B------:R-:W-:-:S03]  /*05c0*/  UISETP.NE.AND UP1, UPT, UR5, URZ, UPT ;  /* 0x000000ff0500728c */ /* 0x000fc6000bf25270 */
[----:B------:R-:W-:Y:S08]  /*05d0*/  BRA.U !UP0, `(.L_x_29) ;  /* 0x0000000108787547 */ /* 0x000ff0000b800000 */
[----:B------:R-:W0:Y:S01]  /*05e0*/  LDC.64 R2, c[0x0][0x388] ;  /* 0x0000e200ff027b82 */ /* 0x000e220000000a00 */
[----:B------:R-:W-:-:S07]  /*05f0*/  IADD3 R9, PT, PT, R7, R8, RZ ;  /* 0x0000000807097210 */ /* 0x000fce0007ffe0ff */
[----:B------:R-:W1:Y:S01]  /*0600*/  LDC.64 R4, c[0x0][0x380] ;  /* 0x0000e000ff047b82 */ /* 0x000e620000000a00 */
[----:B0-----:R-:W-:-:S05]  /*0610*/  IMAD.WIDE R2, R9, 0x4, R2 ;  /* 0x0000000409027825 */ /* 0x001fca00078e0202 */
[----:B------:R-:W2:Y:S01]  /*0620*/  LDG.E R11, desc[UR12][R2.64] ;  /* 0x0000000c020b7981 */ /* 0x000ea2000c1e1900 */
[----:B-1----:R-:W-:-:S03]  /*0630*/  IMAD.WIDE.U32 R4, R8, 0x4, R4 ;  /* 0x0000000408047825 */ /* 0x002fc600078e0004 */
[----:B------:R-:W3:Y:S04]  /*0640*/  LDG.E R12, desc[UR12][R2.64+0x4] ;  /* 0x0000040c020c7981 */ /* 0x000ee8000c1e1900 */
        /* <DEDUP_REMOVED lines=14> */
[----:B------:R-:W-:Y:S01]  /*0730*/  IADD3 R8, PT, PT, R8, 0x8, RZ ;  /* 0x0000000808087810 */ /* 0x000fe20007ffe0ff */
[----:B--2--5:R-:W-:-:S04]  /*0740*/  FFMA R10, R10, R11, R15 ;  /* 0x0000000b0a0a7223 */ /* 0x024fc8000000000f */
[----:B---3--:R-:W-:-:S04]  /*0750*/  FFMA R10, R13, R12, R10 ;  /* 0x0000000c0d0a7223 */ /* 0x008fc8000000000a */
[----:B----4-:R-:W-:-:S04]  /*0760*/  FFMA R10, R17, R14, R10 ;  /* 0x0000000e110a7223 */ /* 0x010fc8000000000a */
[----:B------:R-:W-:-:S04]  /*0770*/  FFMA R10, R19, R16, R10 ;  /* 0x00000010130a7223 */ /* 0x000fc8000000000a */
[----:B------:R-:W-:-:S04]  /*0780*/  FFMA R10, R21, R18, R10 ;  /* 0x00000012150a7223 */ /* 0x000fc8000000000a */
[----:B------:R-:W-:-:S04]  /*0790*/  FFMA R23, R23, R20, R10 ;  /* 0x0000001417177223 */ /* 0x000fc8000000000a */
[----:B------:R-:W-:-:S04]  /*07a0*/  FFMA R6, R6, R9, R23 ;  /* 0x0000000906067223 */ /* 0x000fc80000000017 */
[----:B------:R-:W-:-:S07]  /*07b0*/  FFMA R15, R25, R22, R6 ;  /* 0x00000016190f7223 */ /* 0x000fce0000000006 */
.L_x_29:
        /* <DEDUP_REMOVED lines=22> */
[----:B------:R-:W-:-:S07]  /*0920*/  FFMA R15, R17, R14, R6 ;  /* 0x0000000e110f7223 */ /* 0x000fce0000000006 */
.L_x_30:
[----:B------:R-:W-:Y:S05]  /*0930*/  BRA.U !UP1, `(.L_x_26) ;  /* 0x0000000109487547 */ /* 0x000fea000b800000 */
[----:B------:R-:W0:Y:S01]  /*0940*/  LDC.64 R2, c[0x0][0x380] ;  /* 0x0000e000ff027b82 */ /* 0x000e220000000a00 */
[----:B------:R-:W-:Y:S01]  /*0950*/  IADD3 R7, PT, PT, R7, R8, RZ ;  /* 0x0000000807077210 */ /* 0x000fe20007ffe0ff */
[----:B------:R-:W-:-:S06]  /*0960*/  UIADD3 UR4, UPT, UPT, -UR4, URZ, URZ ;  /* 0x000000ff04047290 */ /* 0x000fcc000fffe1ff */
[----:B------:R-:W1:Y:S01]  /*0970*/  LDC.64 R10, c[0x0][0x388] ;  /* 0x0000e200ff0a7b82 */ /* 0x000e620000000a00 */
[----:B0-----:R-:W-:-:S03]  /*0980*/  IMAD.WIDE.U32 R2, R8, 0x4, R2 ;  /* 0x0000000408027825 */ /* 0x001fc600078e0002 */
[----:B------:R-:W-:Y:S02]  /*0990*/  MOV R6, R2 ;  /* 0x0000000200067202 */ /* 0x000fe40000000f00 */
[----:B------:R-:W-:-:S07]  /*09a0*/  MOV R5, R3 ;  /* 0x0000000300057202 */ /* 0x000fce0000000f00 */
.L_x_31:
[----:B-1----:R-:W-:Y:S01]  /*09b0*/  IMAD.WIDE R2, R7, 0x4, R10 ;  /* 0x0000000407027825 */ /* 0x002fe200078e020a */
[----:B------:R-:W-:-:S05]  /*09c0*/  MOV R4, R6 ;  /* 0x0000000600047202 */ /* 0x000fca0000000f00 */
[----:B------:R-:W2:Y:S04]  /*09d0*/  LDG.E R2, desc[UR12][R2.64] ;  /* 0x0000000c02027981 */ /* 0x000ea8000c1e1900 */
[----:B------:R0:W2:Y:S01]  /*09e0*/  LDG.E R4, desc[UR12][R4.64] ;  /* 0x0000000c04047981 */ /* 0x0000a2000c1e1900 */
[----:B------:R-:W-:Y:S01]  /*09f0*/  UIADD3 UR4, UPT, UPT, UR4, 0x1, URZ ;  /* 0x0000000104047890 */ /* 0x000fe2000fffe0ff */
[----:B------:R-:W-:Y:S02]  /*0a00*/  IADD3 R6, P0, PT, R6, 0x4, RZ ;  /* 0x0000000406067810 */ /* 0x000fe40007f1e0ff */
[----:B------:R-:W-:Y:S01]  /*0a10*/  IADD3 R7, PT, PT, R7, 0x1, RZ ;  /* 0x0000000107077810 */ /* 0x000fe20007ffe0ff */
[----:B------:R-:W-:Y:S01]  /*0a20*/  UISETP.NE.AND UP0, UPT, UR4, URZ, UPT ;  /* 0x000000ff0400728c */ /* 0x000fe2000bf05270 */
[----:B0-----:R-:W-:Y:S01]  /*0a30*/  IADD3.X R5, PT, PT, RZ, R5, RZ, P0, !PT ;  /* 0x00000005ff057210 */ /* 0x001fe200007fe4ff */
[----:B--2--5:R-:W-:-:S07]  /*0a40*/  FFMA R15, R4, R2, R15 ;  /* 0x00000002040f7223 */ /* 0x024fce000000000f */
[----:B------:R-:W-:Y:S05]  /*0a50*/  BRA.U UP0, `(.L_x_31) ;  /* 0xfffffffd00d47547 */ /* 0x000fea000b83ffff */
.L_x_26:
[----:B------:R-:W0:Y:S02]  /*0a60*/  LDC.64 R2, c[0x0][0x398] ;  /* 0x0000e600ff027b82 */ /* 0x000e240000000a00 */
[----:B0-----:R-:W-:-:S05]  /*0a70*/  IMAD.WIDE R2, R0, 0x4, R2 ;  /* 0x0000000400027825 */ /* 0x001fca00078e0202 */
[----:B-----5:R-:W-:Y:S01]  /*0a80*/  STG.E desc[UR12][R2.64], R15 ;  /* 0x0000000f02007986 */ /* 0x020fe2000c10190c */
[----:B------:R-:W-:Y:S05]  /*0a90*/  EXIT ;  /* 0x000000000000794d */ /* 0x000fea0003800000 */
.L_x_32:
        /* <DEDUP_REMOVED lines=14> */
.L_x_83:


//--------------------- .text._Z7flattenPfS_iii   --------------------------
	.section	.text._Z7flattenPfS_iii,"ax",@progbits
	.align	128
        .global         _Z7flattenPfS_iii
        .type           _Z7flattenPfS_iii,@function
        .size           _Z7flattenPfS_iii,(.L_x_84 - _Z7flattenPfS_iii)
        .other          _Z7flattenPfS_iii,@"STO_CUDA_ENTRY STV_DEFAULT"
_Z7flattenPfS_iii:
.text._Z7flattenPfS_iii:
[----:B------:R-:W-:Y:S01]  /*0000*/  LDC R1, c[0x0][0x37c] ;  /* 0x0000df00ff017b82 */ /* 0x000fe20000000800 */
[----:B------:R-:W0:Y:S07]  /*0010*/  S2R R3, SR_TID.Y ;  /* 0x0000000000037919 */ /* 0x000e2e0000002200 */
[----:B------:R-:W0:Y:S01]  /*0020*/  S2UR UR4, SR_CTAID.Y ;  /* 0x00000000000479c3 */ /* 0x000e220000002600 */
[----:B------:R-:W1:Y:S07]  /*0030*/  S2R R2, SR_TID.X ;  /* 0x0000000000027919 */ /* 0x000e6e0000002100 */
[----:B------:R-:W0:Y:S08]  /*0040*/  LDC R0, c[0x0][0x364] ;  /* 0x0000d900ff007b82 */ /* 0x000e300000000800 */
[----:B------:R-:W2:Y:S08]  /*0050*/  LDC.64 R6, c[0x0][0x390] ;  /* 0x0000e400ff067b82 */ /* 0x000eb00000000a00 */
[----:B------:R-:W1:Y:S08]  /*0060*/  S2UR UR5, SR_CTAID.X ;  /* 0x00000000000579c3 */ /* 0x000e700000002500 */
[----:B------:R-:W1:Y:S01]  /*0070*/  LDC R5, c[0x0][0x360] ;  /* 0x0000d800ff057b82 */ /* 0x000e620000000800 */
[----:B0-----:R-:W-:-:S07]  /*0080*/  IMAD R0, R0, UR4, R3 ;  /* 0x0000000400007c24 */ /* 0x001fce000f8e0203 */
[----:B------:R-:W0:Y:S01]  /*0090*/  S2UR UR6, SR_CTAID.Z ;  /* 0x00000000000679c3 */ /* 0x000e220000002700 */
[----:B--2---:R-:W-:-:S07]  /*00a0*/  ISETP.GE.AND P0, PT, R0, R7, PT ;  /* 0x000000070000720c */ /* 0x004fce0003f06270 */
[----:B------:R-:W0:Y:S01]  /*00b0*/  LDC R4, c[0x0][0x398] ;  /* 0x0000e600ff047b82 */ /* 0x000e220000000800 */
[----:B-1----:R-:W-:Y:S01]  /*00c0*/  IMAD R5, R5, UR5, R2 ;  /* 0x0000000505057c24 */ /* 0x002fe2000f8e0202 */
[----:B0-----:R-:W-:-:S04]  /*00d0*/  ISETP.LE.OR P0, PT, R4, UR6, P0 ;  /* 0x0000000604007c0c */ /* 0x001fc80008703670 */
[----:B------:R-:W-:-:S13]  /*00e0*/  ISETP.GE.OR P0, PT, R5, R6, P0 ;  /* 0x000000060500720c */ /* 0x000fda0000706670 */
[----:B------:R-:W-:Y:S05]  /*00f0*/  @P0 EXIT ;  /* 0x000000000000094d */ /* 0x000fea0003800000 */
[----:B------:R-:W0:Y:S01]  /*0100*/  LDC.64 R2, c[0x0][0x380] ;  /* 0x0000e000ff027b82 */ /* 0x000e220000000a00 */
[----:B------:R-:W1:Y:S01]  /*0110*/  LDCU.64 UR4, c[0x0][0x358] ;  /* 0x00006b00ff0477ac */ /* 0x000e620008000a00 */
[----:B------:R-:W-:-:S04]  /*0120*/  IMAD R0, R7, UR6, R0 ;  /* 0x0000000607007c24 */ /* 0x000fc8000f8e0200 */
[----:B------:R-:W-:Y:S02]  /*0130*/  IMAD R7, R0, R6, R5 ;  /* 0x0000000600077224 */ /* 0x000fe400078e0205 */
[----:B------:R-:W2:Y:S02]  /*0140*/  LDC.64 R4, c[0x0][0x388] ;  /* 0x0000e200ff047b82 */ /* 0x000ea40000000a00 */
[----:B0-----:R-:W-:-:S06]  /*0150*/  IMAD.WIDE R2, R7, 0x4, R2 ;  /* 0x0000000407027825 */ /* 0x001fcc00078e0202 */
[----:B-1----:R-:W3:Y:S01]  /*0160*/  LDG.E R3, desc[UR4][R2.64] ;  /* 0x0000000402037981 */ /* 0x002ee2000c1e1900 */
[----:B--2---:R-:W-:-:S05]  /*0170*/  IMAD.WIDE R4, R7, 0x4, R4 ;  /* 0x0000000407047825 */ /* 0x004fca00078e0204 */
[----:B---3--:R-:W-:Y:S01]  /*0180*/  STG.E desc[UR4][R4.64], R3 ;  /* 0x0000000304007986 */ /* 0x008fe2000c101904 */
[----:B------:R-:W-:Y:S05]  /*0190*/  EXIT ;  /* 0x000000000000794d */ /* 0x000fea0003800000 */
.L_x_33:
        /* <DEDUP_REMOVED lines=14> */
.L_x_84:


//--------------------- .text._Z21convolve_multichannelPfS_S_iiiiiii --------------------------
	.section	.text._Z21convolve_multichannelPfS_S_iiiiiii,"ax",@progbits
	.align	128
        .global         _Z21convolve_multichannelPfS_S_iiiiiii
        .type           _Z21convolve_multichannelPfS_S_iiiiiii,@function
        .size           _Z21convolve_multichannelPfS_S_iiiiiii,(.L_x_85 - _Z21convolve_multichannelPfS_S_iiiiiii)
        .other          _Z21convolve_multichannelPfS_S_iiiiiii,@"STO_CUDA_ENTRY STV_DEFAULT"
_Z21convolve_multichannelPfS_S_iiiiiii:
.text._Z21convolve_multichannelPfS_S_iiiiiii:
[----:B------:R-:W-:Y:S01]  /*0000*/  LDC R1, c[0x0][0x37c] ;  /* 0x0000df00ff017b82 */ /* 0x000fe20000000800 */
[----:B------:R-:W0:Y:S07]  /*0010*/  S2R R3, SR_TID.Y ;  /* 0x0000000000037919 */ /* 0x000e2e0000002200 */
[----:B------:R-:W0:Y:S01]  /*0020*/  S2UR UR4, SR_CTAID.Y ;  /* 0x00000000000479c3 */ /* 0x000e220000002600 */
[----:B------:R-:W1:Y:S01]  /*0030*/  LDCU UR6, c[0x0][0x3b0] ;  /* 0x00007600ff0677ac */ /* 0x000e620008000800 */
[----:B------:R-:W2:Y:S06]  /*0040*/  S2R R5, SR_TID.X ;  /* 0x0000000000057919 */ /* 0x000eac0000002100 */
[----:B------:R-:W0:Y:S08]  /*0050*/  LDC R0, c[0x0][0x364] ;  /* 0x0000d900ff007b82 */ /* 0x000e300000000800 */
[----:B------:R-:W3:Y:S08]  /*0060*/  LDC.64 R6, c[0x0][0x3a8] ;  /* 0x0000ea00ff067b82 */ /* 0x000ef00000000a00 */
[----:B------:R-:W2:Y:S08]  /*0070*/  S2UR UR5, SR_CTAID.X ;  /* 0x00000000000579c3 */ /* 0x000eb00000002500 */
[----:B------:R-:W2:Y:S01]  /*0080*/  LDC R2, c[0x0][0x360] ;  /* 0x0000d800ff027b82 */ /* 0x000ea20000000800 */
[----:B0-----:R-:W-:-:S07]  /*0090*/  IMAD R0, R0, UR4, R3 ;  /* 0x0000000400007c24 */ /* 0x001fce000f8e0203 */
[----:B------:R-:W0:Y:S01]  /*00a0*/  S2UR UR11, SR_CTAID.Z ;  /* 0x00000000000b79c3 */ /* 0x000e220000002700 */
[----:B---3--:R-:W-:Y:S01]  /*00b0*/  ISETP.GE.AND P0, PT, R0, R7, PT ;  /* 0x000000070000720c */ /* 0x008fe20003f06270 */
[----:B--2---:R-:W-:-:S03]  /*00c0*/  IMAD R2, R2, UR5, R5 ;  /* 0x0000000502027c24 */ /* 0x004fc6000f8e0205 */
[----:B0-----:R-:W-:-:S04]  /*00d0*/  ISETP.LE.OR P0, PT, R6, UR11, P0 ;  /* 0x0000000b06007c0c */ /* 0x001fc80008703670 */
[----:B-1----:R-:W-:-:S13]  /*00e0*/  ISETP.GE.OR P0, PT, R2, UR6, P0 ;  /* 0x0000000602007c0c */ /* 0x002fda0008706670 */
[----:B------:R-:W-:Y:S05]  /*00f0*/  @P0 EXIT ;  /* 0x000000000000094d */ /* 0x000fea0003800000 */
[----:B------:R-:W0:Y:S01]  /*0100*/  LDCU.64 UR8, c[0x0][0x3a0] ;  /* 0x00007400ff0877ac */ /* 0x000e220008000a00 */
[----:B------:R-:W-:Y:S01]  /*0110*/  IMAD.MOV.U32 R3, RZ, RZ, RZ ;  /* 0x000000ffff037224 */ /* 0x000fe200078e00ff */
[----:B------:R-:W1:Y:S01]  /*0120*/  LDCU.64 UR12, c[0x0][0x358] ;  /* 0x00006b00ff0c77ac */ /* 0x000e620008000a00 */
[----:B0-----:R-:W-:-:S04]  /*0130*/  UISETP.GE.AND UP0, UPT, UR8, 0x1, UPT ;  /* 0x000000010800788c */ /* 0x001fc8000bf06270 */
[----:B------:R-:W-:-:S09]  /*0140*/  UISETP.LT.OR UP0, UPT, UR9, 0x1, !UP0 ;  /* 0x000000010900788c */ /* 0x000fd2000c701670 */
[----:B-1----:R-:W-:Y:S05]  /*0150*/  BRA.U UP0, `(.L_x_34) ;  /* 0x0000000900c47547 */ /* 0x002fea000b800000 */
[----:B------:R-:W0:Y:S01]  /*0160*/  LDCU.64 UR6, c[0x0][0x398] ;  /* 0x00007300ff0677ac */ /* 0x000e220008000a00 */
[----:B------:R-:W-:Y:S01]  /*0170*/  IMAD.MOV.U32 R3, RZ, RZ, RZ ;  /* 0x000000ffff037224 */ /* 0x000fe200078e00ff */
[----:B------:R-:W-:Y:S02]  /*0180*/  UIMAD UR4, UR8, UR8, URZ ;  /* 0x00000008080472a4 */ /* 0x000fe4000f8e02ff */
[----:B------:R-:W-:Y:S02]  /*0190*/  ULOP3.LUT UR10, UR8, 0x7, URZ, 0xc0, !UPT ;  /* 0x00000007080a7892 */ /* 0x000fe4000f8ec0ff */
[----:B------:R-:W-:Y:S02]  /*01a0*/  UIMAD UR4, UR4, UR9, URZ ;  /* 0x00000009040472a4 */ /* 0x000fe4000f8e02ff */
[----:B------:R-:W-:-:S04]  /*01b0*/  ULOP3.LUT UR5, UR8, 0x7ffffff8, URZ, 0xc0, !UPT ;  /* 0x7ffffff808057892 */ /* 0x000fc8000f8ec0ff */
[----:B------:R-:W-:Y:S01]  /*01c0*/  IMAD R4, R6, UR4, RZ ;  /* 0x0000000406047c24 */ /* 0x000fe2000f8e02ff */
[----:B------:R-:W-:Y:S01]  /*01d0*/  UMOV UR4, URZ ;  /* 0x000000ff00047c82 */ /* 0x000fe20008000000 */
[----:B0-----:R-:W-:-:S04]  /*01e0*/  UIMAD UR6, UR7, UR6, URZ ;  /* 0x00000006070672a4 */ /* 0x001fc8000f8e02ff */
[----:B------:R-:W-:-:S12]  /*01f0*/  UIMAD UR7, UR6, UR9, URZ ;  /* 0x00000009060772a4 */ /* 0x000fd8000f8e02ff */
.L_x_42:
[----:B------:R-:W-:-:S07]  /*0200*/  HFMA2 R5, -RZ, RZ, 0, 0 ;  /* 0x00000000ff057431 */ /* 0x000fce00000001ff */
.L_x_41:
[----:B------:R-:W0:Y:S01]  /*0210*/  LDCU.64 UR8, c[0x0][0x3a0] ;  /* 0x00007400ff0877ac */ /* 0x000e220008000a00 */
[----:B------:R-:W1:Y:S01]  /*0220*/  LDC.64 R8, c[0x0][0x398] ;  /* 0x0000e600ff087b82 */ /* 0x000e620000000a00 */
[----:B0-----:R-:W-:Y:S01]  /*0230*/  IMAD.U32 R6, RZ, RZ, UR8 ;  /* 0x00000008ff067e24 */ /* 0x001fe2000f8e00ff */
[----:B------:R-:W-:-:S04]  /*0240*/  UIMAD UR6, UR11, UR9, UR4 ;  /* 0x000000090b0672a4 */ /* 0x000fc8000f8e0204 */
[----:B------:R-:W-:Y:S01]  /*0250*/  ISETP.GE.U32.AND P0, PT, R6, 0x8, PT ;  /* 0x000000080600780c */ /* 0x000fe20003f06070 */
[----:B-1----:R-:W-:Y:S02]  /*0260*/  IMAD R8, R8, UR4, R0 ;  /* 0x0000000408087c24 */ /* 0x002fe4000f8e0200 */
[----:B------:R-:W-:-:S03]  /*0270*/  IMAD R7, R6, UR6, R5 ;  /* 0x0000000606077c24 */ /* 0x000fc6000f8e0205 */
[----:B------:R-:W-:Y:S01]  /*0280*/  IADD3 R8, PT, PT, R8, R5, RZ ;  /* 0x0000000508087210 */ /* 0x000fe20007ffe0ff */
[----:B------:R-:W-:-:S04]  /*0290*/  VIADD R5, R5, 0x1 ;  /* 0x0000000105057836 */ /* 0x000fc80000000000 */
[----:B------:R-:W-:Y:S01]  /*02a0*/  IMAD R8, R8, R9, R2 ;  /* 0x0000000908087224 */ /* 0x000fe200078e0202 */
[----:B------:R-:W-:Y:S02]  /*02b0*/  ISETP.NE.AND P6, PT, R5, R6, PT ;  /* 0x000000060500720c */ /* 0x000fe40003fc5270 */
[----:B------:R-:W-:Y:S01]  /*02c0*/  MOV R9, RZ ;  /* 0x000000ff00097202 */ /* 0x000fe20000000f00 */
[----:B------:R-:W-:Y:S10]  /*02d0*/  @!P0 BRA `(.L_x_35) ;  /* 0x0000000400088947 */ /* 0x000ff40003800000 */
[----:B------:R-:W-:-:S07]  /*02e0*/  IMAD.MOV.U32 R9, RZ, RZ, RZ ;  /* 0x000000ffff097224 */ /* 0x000fce00078e00ff */
.L_x_36:
[----:B------:R-:W0:Y:S01]  /*02f0*/  LDC R6, c[0x0][0x3a0] ;  /* 0x0000e800ff067b82 */ /* 0x000e220000000800 */
[----:B------:R-:W-:-:S04]  /*0300*/  IADD3 R14, PT, PT, R8, R9, RZ ;  /* 0x00000009080e7210 */ /* 0x000fc80007ffe0ff */
[----:B------:R-:W-:-:S03]  /*0310*/  IADD3 R16, PT, PT, R14, 0x1, RZ ;  /* 0x000000010e107810 */ /* 0x000fc60007ffe0ff */
[----:B------:R-:W1:Y:S08]  /*0320*/  LDC.64 R10, c[0x0][0x380] ;  /* 0x0000e000ff0a7b82 */ /* 0x000e700000000a00 */
[----:B------:R-:W2:Y:S01]  /*0330*/  LDC.64 R12, c[0x0][0x388] ;  /* 0x0000e200ff0c7b82 */ /* 0x000ea20000000a00 */
[----:B0-----:R-:W-:-:S04]  /*0340*/  IMAD R15, R7, R6, R9 ;  /* 0x00000006070f7224 */ /* 0x001fc800078e0209 */
[C---:B------:R-:W-:Y:S01]  /*0350*/  VIADD R17, R15.reuse, 0x1 ;  /* 0x000000010f117836 */ /* 0x040fe20000000000 */
[----:B------:R-:W-:Y:S01]  /*0360*/  ISETP.GE.AND P1, PT, R15, R4, PT ;  /* 0x000000040f00720c */ /* 0x000fe20003f26270 */
[----:B-1----:R-:W-:-:S03]  /*0370*/  IMAD.WIDE R10, R14, 0x4, R10 ;  /* 0x000000040e0a7825 */ /* 0x002fc600078e020a */
[----:B------:R-:W-:Y:S02]  /*0380*/  ISETP.GE.OR P1, PT, R14, UR7, P1 ;  /* 0x000000070e007c0c */ /* 0x000fe40008f26670 */
[----:B------:R-:W-:-:S04]  /*0390*/  ISETP.GE.AND P5, PT, R17, R4, PT ;  /* 0x000000041100720c */ /* 0x000fc80003fa6270 */
[----:B------:R-:W-:Y:S01]  /*03a0*/  ISETP.GE.OR P5, PT, R16, UR7, P5 ;  /* 0x0000000710007c0c */ /* 0x000fe2000afa6670 */
[----:B--2---:R-:W-:-:S06]  /*03b0*/  IMAD.WIDE R12, R15, 0x4, R12 ;  /* 0x000000040f0c7825 */ /* 0x004fcc00078e020c */
[----:B------:R-:W2:Y:S04]  /*03c0*/  @!P1 LDG.E R16, desc[UR12][R10.64] ;  /* 0x0000000c0a109981 */ /* 0x000ea8000c1e1900 */
[----:B------:R-:W2:Y:S04]  /*03d0*/  @!P1 LDG.E R17, desc[UR12][R12.64] ;  /* 0x0000000c0c119981 */ /* 0x000ea8000c1e1900 */
[----:B------:R-:W3:Y:S04]  /*03e0*/  @!P5 LDG.E R18, desc[UR12][R10.64+0x4] ;  /* 0x0000040c0a12d981 */ /* 0x000ee8000c1e1900 */
[----:B------:R-:W3:Y:S01]  /*03f0*/  @!P5 LDG.E R19, desc[UR12][R12.64+0x4] ;  /* 0x0000040c0c13d981 */ /* 0x000ee2000c1e1900 */
[C---:B------:R-:W-:Y:S01]  /*0400*/  VIADD R21, R15.reuse, 0x2 ;  /* 0x000000020f157836 */ /* 0x040fe20000000000 */
[----:B------:R-:W-:Y:S01]  /*0410*/  IADD3 R23, PT, PT, R15, 0x3, RZ ;  /* 0x000000030f177810 */ /* 0x000fe20007ffe0ff */
[----:B------:R-:W-:-:S03]  /*0420*/  VIADD R20, R14, 0x2 ;  /* 0x000000020e147836 */ /* 0x000fc60000000000 */
[-C--:B------:R-:W-:Y:S01]  /*0430*/  ISETP.GE.AND P0, PT, R21, R4.reuse, PT ;  /* 0x000000041500720c */ /* 0x080fe20003f06270 */
[----:B------:R-:W-:Y:S01]  /*0440*/  VIADD R21, R15, 0x4 ;  /* 0x000000040f157836 */ /* 0x000fe20000000000 */
[-C--:B------:R-:W-:Y:S02]  /*0450*/  ISETP.GE.AND P3, PT, R23, R4.reuse, PT ;  /* 0x000000041700720c */ /* 0x080fe40003f66270 */
[----:B------:R-:W-:Y:S02]  /*0460*/  ISETP.GE.OR P0, PT, R20, UR7, P0 ;  /* 0x0000000714007c0c */ /* 0x000fe40008706670 */
[----:B------:R-:W-:Y:S02]  /*0470*/  ISETP.GE.AND P2, PT, R21, R4, PT ;  /* 0x000000041500720c */ /* 0x000fe40003f46270 */
[----:B------:R-:W-:Y:S02]  /*0480*/  IADD3 R21, PT, PT, R14, 0x3, RZ ;  /* 0x000000030e157810 */ /* 0x000fe40007ffe0ff */
[----:B------:R-:W-:-:S02]  /*0490*/  IADD3 R23, PT, PT, R15, 0x5, RZ ;  /* 0x000000050f177810 */ /* 0x000fc40007ffe0ff */
[----:B------:R-:W-:Y:S02]  /*04a0*/  ISETP.GE.OR P3, PT, R21, UR7, P3 ;  /* 0x0000000715007c0c */ /* 0x000fe40009f66670 */
[----:B------:R-:W-:Y:S02]  /*04b0*/  IADD3 R20, PT, PT, R14, 0x4, RZ ;  /* 0x000000040e147810 */ /* 0x000fe40007ffe0ff */
[-C--:B------:R-:W-:Y:S01]  /*04c0*/  ISETP.GE.AND P4, PT, R23, R4.reuse, PT ;  /* 0x000000041700720c */ /* 0x080fe20003f86270 */
[C---:B------:R-:W-:Y:S01]  /*04d0*/  VIADD R23, R15.reuse, 0x6 ;  /* 0x000000060f177836 */ /* 0x040fe20000000000 */
[----:B------:R-:W-:Y:S01]  /*04e0*/  ISETP.GE.OR P2, PT, R20, UR7, P2 ;  /* 0x0000000714007c0c */ /* 0x000fe20009746670 */
[----:B------:R-:W-:Y:S02]  /*04f0*/  VIADD R15, R15, 0x7 ;  /* 0x000000070f0f7836 */ /* 0x000fe40000000000 */
[----:B--2---:R-:W-:Y:S01]  /*0500*/  @!P1 FFMA R3, R16, R17, R3 ;  /* 0x0000001110039223 */ /* 0x004fe20000000003 */
[C---:B------:R-:W-:Y:S01]  /*0510*/  IADD3 R16, PT, PT, R14.reuse, 0x5, RZ ;  /* 0x000000050e107810 */ /* 0x040fe20007ffe0ff */
[----:B------:R-:W-:Y:S01]  /*0520*/  VIADD R17, R14, 0x6 ;  /* 0x000000060e117836 */ /* 0x000fe20000000000 */
[----:B------:R-:W-:-:S02]  /*0530*/  ISETP.GE.AND P1, PT, R23, R4, PT ;  /* 0x000000041700720c */ /* 0x000fc40003f26270 */
[----:B------:R-:W-:Y:S02]  /*0540*/  ISETP.GE.OR P4, PT, R16, UR7, P4 ;  /* 0x0000000710007c0c */ /* 0x000fe4000a786670 */
[----:B------:R-:W2:Y:S01]  /*0550*/  @!P0 LDG.E R16, desc[UR12][R10.64+0x8] ;  /* 0x0000080c0a108981 */ /* 0x000ea2000c1e1900 */
[----:B---3--:R-:W-:Y:S01]  /*0560*/  @!P5 FFMA R3, R18, R19, R3 ;  /* 0x000000131203d223 */ /* 0x008fe20000000003 */
[----:B------:R-:W-:Y:S02]  /*0570*/  ISETP.GE.AND P5, PT, R15, R4, PT ;  /* 0x000000040f00720c */ /* 0x000fe40003fa6270 */
[----:B------:R-:W2:Y:S01]  /*0580*/  @!P0 LDG.E R15, desc[UR12][R12.64+0x8] ;  /* 0x0000080c0c0f8981 */ /* 0x000ea2000c1e1900 */
[----:B------:R-:W-:Y:S02]  /*0590*/  IADD3 R18, PT, PT, R14, 0x7, RZ ;  /* 0x000000070e127810 */ /* 0x000fe40007ffe0ff */
[----:B------:R-:W-:Y:S01]  /*05a0*/  ISETP.GE.OR P1, PT, R17, UR7, P1 ;  /* 0x0000000711007c0c */ /* 0x000fe20008f26670 */
[----:B------:R-:W3:Y:S01]  /*05b0*/  @!P3 LDG.E R14, desc[UR12][R10.64+0xc] ;  /* 0x00000c0c0a0eb981 */ /* 0x000ee2000c1e1900 */
[----:B------:R-:W-:-:S03]  /*05c0*/  ISETP.GE.OR P5, PT, R18, UR7, P5 ;  /* 0x0000000712007c0c */ /* 0x000fc6000afa6670 */
[----:B------:R-:W3:Y:S04]  /*05d0*/  @!P3 LDG.E R17, desc[UR12][R12.64+0xc] ;  /* 0x00000c0c0c11b981 */ /* 0x000ee8000c1e1900 */
[----:B------:R-:W4:Y:S04]  /*05e0*/  @!P2 LDG.E R18, desc[UR12][R10.64+0x10] ;  /* 0x0000100c0a12a981 */ /* 0x000f28000c1e1900 */
[----:B------:R-:W4:Y:S04]  /*05f0*/  @!P2 LDG.E R19, desc[UR12][R12.64+0x10] ;  /* 0x0000100c0c13a981 */ /* 0x000f28000c1e1900 */
[----:B------:R-:W5:Y:S04]  /*0600*/  @!P4 LDG.E R20, desc[UR12][R10.64+0x14] ;  /* 0x0000140c0a14c981 */ /* 0x000f68000c1e1900 */
[----:B------:R-:W5:Y:S04]  /*0610*/  @!P4 LDG.E R21, desc[UR12][R12.64+0x14] ;  /* 0x0000140c0c15c981 */ /* 0x000f68000c1e1900 */
[----:B------:R-:W5:Y:S04]  /*0620*/  @!P1 LDG.E R22, desc[UR12][R10.64+0x18] ;  /* 0x0000180c0a169981 */ /* 0x000f68000c1e1900 */
[----:B------:R-:W5:Y:S04]  /*0630*/  @!P1 LDG.E R23, desc[UR12][R12.64+0x18] ;  /* 0x0000180c0c179981 */ /* 0x000f68000c1e1900 */
[----:B------:R-:W5:Y:S04]  /*0640*/  @!P5 LDG.E R24, desc[UR12][R10.64+0x1c] ;  /* 0x00001c0c0a18d981 */ /* 0x000f68000c1e1900 */
[----:B------:R-:W5:Y:S01]  /*0650*/  @!P5 LDG.E R25, desc[UR12][R12.64+0x1c] ;  /* 0x00001c0c0c19d981 */ /* 0x000f62000c1e1900 */
[----:B------:R-:W-:-:S02]  /*0660*/  VIADD R9, R9, 0x8 ;  /* 0x0000000809097836 */ /* 0x000fc40000000000 */
[----:B--2---:R-:W-:-:S03]  /*0670*/  @!P0 FFMA R3, R16, R15, R3 ;  /* 0x0000000f10038223 */ /* 0x004fc60000000003 */
[----:B------:R-:W-:Y:S01]  /*0680*/  ISETP.NE.AND P0, PT, R9, UR5, PT ;  /* 0x0000000509007c0c */ /* 0x000fe2000bf05270 */
[----:B---3--:R-:W-:-:S04]  /*0690*/  @!P3 FFMA R3, R14, R17, R3 ;  /* 0x000000110e03b223 */ /* 0x008fc80000000003 */
[----:B----4-:R-:W-:-:S04]  /*06a0*/  @!P2 FFMA R3, R18, R19, R3 ;  /* 0x000000131203a223 */ /* 0x010fc80000000003 */
[----:B-----5:R-:W-:-:S04]  /*06b0*/  @!P4 FFMA R3, R20, R21, R3 ;  /* 0x000000151403c223 */ /* 0x020fc80000000003 */
[----:B------:R-:W-:-:S04]  /*06c0*/  @!P1 FFMA R3, R22, R23, R3 ;  /* 0x0000001716039223 */ /* 0x000fc80000000003 */
[----:B------:R-:W-:Y:S01]  /*06d0*/  @!P5 FFMA R3, R24, R25, R3 ;  /* 0x000000191803d223 */ /* 0x000fe20000000003 */
[----:B------:R-:W-:Y:S06]  /*06e0*/  @P0 BRA `(.L_x_36) ;  /* 0xfffffffc00000947 */ /* 0x000fec000383ffff */
[----:B------:R-:W-:-:S07]  /*06f0*/  MOV R9, UR5 ;  /* 0x0000000500097c02 */ /* 0x000fce0008000f00 */
.L_x_35:
[----:B------:R-:W-:-:S09]  /*0700*/  UISETP.NE.AND UP0, UPT, UR10, URZ, UPT ;  /* 0x000000ff0a00728c */ /* 0x000fd2000bf05270 */
[----:B------:R-:W-:Y:S05]  /*0710*/  BRA.U !UP0, `(.L_x_37) ;  /* 0x0000000508407547 */ /* 0x000fea000b800000 */
[----:B------:R-:W-:Y:S01]  /*0720*/  UIADD3 UR6, UPT, UPT, UR10, -0x1, URZ ;  /* 0xffffffff0a067890 */ /* 0x000fe2000fffe0ff */
[----:B------:R-:W-:-:S03]  /*0730*/  LOP3.LUT P3, R21, R6, 0x3, RZ, 0xc0, !PT ;  /* 0x0000000306157812 */ /* 0x000fc6000786c0ff */
[----:B------:R-:W-:-:S09]  /*0740*/  UISETP.GE.U32.AND UP0, UPT, UR6, 0x3, UPT ;  /* 0x000000030600788c */ /* 0x000fd2000bf06070 */
[----:B------:R-:W-:Y:S05]  /*0750*/  BRA.U !UP0, `(.L_x_38) ;  /* 0x0000000108847547 */ /* 0x000fea000b800000 */
[----:B------:R-:W0:Y:S01]  /*0760*/  LDC.64 R10, c[0x0][0x380] ;  /* 0x0000e000ff0a7b82 */ /* 0x000e220000000a00 */
[--C-:B------:R-:W-:Y:S02]  /*0770*/  IMAD R23, R7, R6, R9.reuse ;  /* 0x0000000607177224 */ /* 0x100fe400078e0209 */
[----:B------:R-:W-:Y:S02]  /*0780*/  IMAD.IADD R19, R8, 0x1, R9 ;  /* 0x0000000108137824 */ /* 0x000fe400078e0209 */
[C---:B------:R-:W-:Y:S01]  /*0790*/  VIADD R15, R23.reuse, 0x1 ;  /* 0x00000001170f7836 */ /* 0x040fe20000000000 */
[CC--:B------:R-:W-:Y:S02]  /*07a0*/  ISETP.GE.AND P0, PT, R23.reuse, R4.reuse, PT ;  /* 0x000000041700720c */ /* 0x0c0fe40003f06270 */
[----:B------:R-:W1:Y:S01]  /*07b0*/  LDC.64 R12, c[0x0][0x388] ;  /* 0x0000e200ff0c7b82 */ /* 0x000e620000000a00 */
[----:B------:R-:W-:Y:S02]  /*07c0*/  IADD3 R17, PT, PT, R23, 0x2, RZ ;  /* 0x0000000217117810 */ /* 0x000fe40007ffe0ff */
[----:B------:R-:W-:Y:S01]  /*07d0*/  ISETP.GE.AND P2, PT, R15, R4, PT ;  /* 0x000000040f00720c */ /* 0x000fe20003f46270 */
[----:B------:R-:W-:Y:S01]  /*07e0*/  VIADD R15, R23, 0x3 ;  /* 0x00000003170f7836 */ /* 0x000fe20000000000 */
[----:B------:R-:W-:-:S02]  /*07f0*/  IADD3 R14, PT, PT, R19, 0x1, RZ ;  /* 0x00000001130e7810 */ /* 0x000fc40007ffe0ff */
[----:B------:R-:W-:Y:S02]  /*0800*/  ISETP.GE.OR P0, PT, R19, UR7, P0 ;  /* 0x0000000713007c0c */ /* 0x000fe40008706670 */
[-C--:B------:R-:W-:Y:S02]  /*0810*/  ISETP.GE.AND P1, PT, R17, R4.reuse, PT ;  /* 0x000000041100720c */ /* 0x080fe40003f26270 */
[C---:B------:R-:W-:Y:S02]  /*0820*/  IADD3 R16, PT, PT, R19.reuse, 0x2, RZ ;  /* 0x0000000213107810 */ /* 0x040fe40007ffe0ff */
[----:B------:R-:W-:Y:S01]  /*0830*/  ISETP.GE.OR P2, PT, R14, UR7, P2 ;  /* 0x000000070e007c0c */ /* 0x000fe20009746670 */
[----:B------:R-:W-:Y:S01]  /*0840*/  VIADD R14, R19, 0x3 ;  /* 0x00000003130e7836 */ /* 0x000fe20000000000 */
[----:B------:R-:W-:Y:S01]  /*0850*/  ISETP.GE.AND P4, PT, R15, R4, PT ;  /* 0x000000040f00720c */ /* 0x000fe20003f86270 */
[----:B0-----:R-:W-:Y:S01]  /*0860*/  IMAD.WIDE R10, R19, 0x4, R10 ;  /* 0x00000004130a7825 */ /* 0x001fe200078e020a */
[----:B------:R-:W-:-:S02]  /*0870*/  ISETP.GE.OR P1, PT, R16, UR7, P1 ;  /* 0x0000000710007c0c */ /* 0x000fc40008f26670 */
[----:B------:R-:W-:Y:S02]  /*0880*/  ISETP.GE.OR P4, PT, R14, UR7, P4 ;  /* 0x000000070e007c0c */ /* 0x000fe4000a786670 */
[----:B------:R-:W2:Y:S01]  /*0890*/  @!P0 LDG.E R14, desc[UR12][R10.64] ;  /* 0x0000000c0a0e8981 */ /* 0x000ea2000c1e1900 */
[----:B-1----:R-:W-:-:S04]  /*08a0*/  IMAD.WIDE R12, R23, 0x4, R12 ;  /* 0x00000004170c7825 */ /* 0x002fc800078e020c */
[----:B------:R-:W3:Y:S04]  /*08b0*/  @!P2 LDG.E R16, desc[UR12][R10.64+0x4] ;  /* 0x0000040c0a10a981 */ /* 0x000ee8000c1e1900 */
[----:B------:R-:W2:Y:S04]  /*08c0*/  @!P0 LDG.E R15, desc[UR12][R12.64] ;  /* 0x0000000c0c0f8981 */ /* 0x000ea8000c1e1900 */
[----:B------:R-:W3:Y:S04]  /*08d0*/  @!P2 LDG.E R17, desc[UR12][R12.64+0x4] ;  /* 0x0000040c0c11a981 */ /* 0x000ee8000c1e1900 */
[----:B------:R-:W4:Y:S04]  /*08e0*/  @!P1 LDG.E R18, desc[UR12][R10.64+0x8] ;  /* 0x0000080c0a129981 */ /* 0x000f28000c1e1900 */
[----:B------:R-:W4:Y:S04]  /*08f0*/  @!P1 LDG.E R19, desc[UR12][R12.64+0x8] ;  /* 0x0000080c0c139981 */ /* 0x000f28000c1e1900 */
[----:B------:R-:W5:Y:S04]  /*0900*/  @!P4 LDG.E R20, desc[UR12][R10.64+0xc] ;  /* 0x00000c0c0a14c981 */ /* 0x000f68000c1e1900 */
[----:B------:R-:W5:Y:S01]  /*0910*/  @!P4 LDG.E R22, desc[UR12][R12.64+0xc] ;  /* 0x00000c0c0c16c981 */ /* 0x000f62000c1e1900 */
[----:B------:R-:W-:Y:S01]  /*0920*/  IADD3 R9, PT, PT, R9, 0x4, RZ ;  /* 0x0000000409097810 */ /* 0x000fe20007ffe0ff */
[----:B--2---:R-:W-:-:S04]  /*0930*/  @!P0 FFMA R3, R14, R15, R3 ;  /* 0x0000000f0e038223 */ /* 0x004fc80000000003 */
[----:B---3--:R-:W-:-:S04]  /*0940*/  @!P2 FFMA R3, R16, R17, R3 ;  /* 0x000000111003a223 */ /* 0x008fc80000000003 */
[----:B----4-:R-:W-:-:S04]  /*0950*/  @!P1 FFMA R3, R18, R19, R3 ;  /* 0x0000001312039223 */ /* 0x010fc80000000003 */
[----:B-----5:R-:W-:-:S07]  /*0960*/  @!P4 FFMA R3, R20, R22, R3 ;  /* 0x000000161403c223 */ /* 0x020fce0000000003 */
.L_x_38:
[----:B------:R-:W-:Y:S05]  /*0970*/  @!P3 BRA `(.L_x_37) ;  /* 0x0000000000a8b947 */ /* 0x000fea0003800000 */
[----:B------:R-:W-:Y:S02]  /*0980*/  ISETP.NE.AND P0, PT, R21, 0x1, PT ;  /* 0x000000011500780c */ /* 0x000fe40003f05270 */
[----:B------:R-:W-:-:S04]  /*0990*/  LOP3.LUT R10, R6, 0x1, RZ, 0xc0, !PT ;  /* 0x00000001060a7812 */ /* 0x000fc800078ec0ff */
[----:B------:R-:W-:-:S07]  /*09a0*/  ISETP.NE.U32.AND P2, PT, R10, 0x1, PT ;  /* 0x000000010a00780c */ /* 0x000fce0003f45070 */
[----:B------:R-:W-:Y:S06]  /*09b0*/  @!P0 BRA `(.L_x_39) ;  /* 0x00000000005c8947 */ /* 0x000fec0003800000 */
[----:B------:R-:W0:Y:S01]  /*09c0*/  LDC.64 R16, c[0x0][0x380] ;  /* 0x0000e000ff107b82 */ /* 0x000e220000000a00 */
[--C-:B------:R-:W-:Y:S02]  /*09d0*/  IMAD R23, R7, R6, R9.reuse ;  /* 0x0000000607177224 */ /* 0x100fe400078e0209 */
[----:B------:R-:W-:-:S03]  /*09e0*/  IMAD.IADD R21, R8, 0x1, R9 ;  /* 0x0000000108157824 */ /* 0x000fc600078e0209 */
[-C--:B------:R-:W-:Y:S01]  /*09f0*/  ISETP.GE.AND P0, PT, R23, R4.reuse, PT ;  /* 0x000000041700720c */ /* 0x080fe20003f06270 */
[----:B------:R-:W-:Y:S01]  /*0a00*/  VIADD R18, R21, 0x1 ;  /* 0x0000000115127836 */ /* 0x000fe20000000000 */
[----:B------:R-:W1:Y:S01]  /*0a10*/  LDC.64 R14, c[0x0][0x388] ;  /* 0x0000e200ff0e7b82 */ /* 0x000e620000000a00 */
[----:B------:R-:W-:Y:S02]  /*0a20*/  IADD3 R19, PT, PT, R23, 0x1, RZ ;  /* 0x0000000117137810 */ /* 0x000fe40007ffe0ff */
[----:B------:R-:W-:Y:S02]  /*0a30*/  ISETP.GE.OR P0, PT, R21, UR7, P0 ;  /* 0x0000000715007c0c */ /* 0x000fe40008706670 */
[----:B------:R-:W-:-:S03]  /*0a40*/  ISETP.GE.AND P1, PT, R19, R4, PT ;  /* 0x000000041300720c */ /* 0x000fc60003f26270 */
[----:B------:R-:W2:Y:S01]  /*0a50*/  LDC.64 R12, c[0x0][0x380] ;  /* 0x0000e000ff0c7b82 */ /* 0x000ea20000000a00 */
[----:B------:R-:W-:-:S07]  /*0a60*/  ISETP.GE.OR P1, PT, R18, UR7, P1 ;  /* 0x0000000712007c0c */ /* 0x000fce0008f26670 */
[----:B------:R-:W3:Y:S01]  /*0a70*/  LDC.64 R10, c[0x0][0x388] ;  /* 0x0000e200ff0a7b82 */ /* 0x000ee20000000a00 */
[----:B0-----:R-:W-:-:S06]  /*0a80*/  @!P0 IMAD.WIDE R16, R21, 0x4, R16 ;  /* 0x0000000415108825 */ /* 0x001fcc00078e0210 */
[----:B------:R-:W4:Y:S01]  /*0a90*/  @!P0 LDG.E R16, desc[UR12][R16.64] ;  /* 0x0000000c10108981 */ /* 0x000f22000c1e1900 */
[----:B-1----:R-:W-:-:S06]  /*0aa0*/  @!P0 IMAD.WIDE R14, R23, 0x4, R14 ;  /* 0x00000004170e8825 */ /* 0x002fcc00078e020e */
[----:B------:R-:W4:Y:S01]  /*0ab0*/  @!P0 LDG.E R14, desc[UR12][R14.64] ;  /* 0x0000000c0e0e8981 */ /* 0x000f22000c1e1900 */
[----:B--2---:R-:W-:-:S06]  /*0ac0*/  @!P1 IMAD.WIDE R12, R21, 0x4, R12 ;  /* 0x00000004150c9825 */ /* 0x004fcc00078e020c */
[----:B------:R-:W2:Y:S01]  /*0ad0*/  @!P1 LDG.E R12, desc[UR12][R12.64+0x4] ;  /* 0x0000040c0c0c9981 */ /* 0x000ea2000c1e1900 */
[----:B---3--:R-:W-:-:S06]  /*0ae0*/  @!P1 IMAD.WIDE R10, R23, 0x4, R10 ;  /* 0x00000004170a9825 */ /* 0x008fcc00078e020a */
[----:B------:R-:W2:Y:S01]  /*0af0*/  @!P1 LDG.E R10, desc[UR12][R10.64+0x4] ;  /* 0x0000040c0a0a9981 */ /* 0x000ea2000c1e1900 */
[----:B------:R-:W-:Y:S01]  /*0b00*/  IADD3 R9, PT, PT, R9, 0x2, RZ ;  /* 0x0000000209097810 */ /* 0x000fe20007ffe0ff */
[----:B----4-:R-:W-:-:S04]  /*0b10*/  @!P0 FFMA R3, R16, R14, R3 ;  /* 0x0000000e10038223 */ /* 0x010fc80000000003 */
[----:B--2---:R-:W-:-:S07]  /*0b20*/  @!P1 FFMA R3, R12, R10, R3 ;  /* 0x0000000a0c039223 */ /* 0x004fce0000000003 */
.L_x_39:
[----:B------:R-:W-:Y:S05]  /*0b30*/  @P2 BRA `(.L_x_37) ;  /* 0x0000000000382947 */ /* 0x000fea0003800000 */
[--C-:B------:R-:W-:Y:S01]  /*0b40*/  IMAD R13, R7, R6, R9.reuse ;  /* 0x00000006070d7224 */ /* 0x100fe200078e0209 */
[----:B------:R-:W-:Y:S01]  /*0b50*/  BSSY.RECONVERGENT B0, `(.L_x_37) ;  /* 0x000000c000007945 */ /* 0x000fe20003800200 */
[----:B------:R-:W-:-:S03]  /*0b60*/  IMAD.IADD R11, R8, 0x1, R9 ;  /* 0x00000001080b7824 */ /* 0x000fc600078e0209 */
[----:B------:R-:W-:-:S04]  /*0b70*/  ISETP.GE.AND P0, PT, R13, R4, PT ;  /* 0x000000040d00720c */ /* 0x000fc80003f06270 */
[----:B------:R-:W-:-:S13]  /*0b80*/  ISETP.GE.OR P0, PT, R11, UR7, P0 ;  /* 0x000000070b007c0c */ /* 0x000fda0008706670 */
[----:B------:R-:W-:Y:S05]  /*0b90*/  @P0 BRA `(.L_x_40) ;  /* 0x00000000001c0947 */ /* 0x000fea0003800000 */
[----:B------:R-:W0:Y:S08]  /*0ba0*/  LDC.64 R6, c[0x0][0x380] ;  /* 0x0000e000ff067b82 */ /* 0x000e300000000a00 */
[----:B------:R-:W1:Y:S01]  /*0bb0*/  LDC.64 R8, c[0x0][0x388] ;  /* 0x0000e200ff087b82 */ /* 0x000e620000000a00 */
[----:B0-----:R-:W-:-:S06]  /*0bc0*/  IMAD.WIDE R6, R11, 0x4, R6 ;  /* 0x000000040b067825 */ /* 0x001fcc00078e0206 */
[----:B------:R-:W2:Y:S01]  /*0bd0*/  LDG.E R6, desc[UR12][R6.64] ;  /* 0x0000000c06067981 */ /* 0x000ea2000c1e1900 */
[----:B-1----:R-:W-:-:S06]  /*0be0*/  IMAD.WIDE R8, R13, 0x4, R8 ;  /* 0x000000040d087825 */ /* 0x002fcc00078e0208 */
[----:B------:R-:W2:Y:S02]  /*0bf0*/  LDG.E R8, desc[UR12][R8.64] ;  /* 0x0000000c08087981 */ /* 0x000ea4000c1e1900 */
[----:B--2---:R-:W-:-:S07]  /*0c00*/  FFMA R3, R6, R8, R3 ;  /* 0x0000000806037223 */ /* 0x004fce0000000003 */
.L_x_40:
[----:B------:R-:W-:Y:S05]  /*0c10*/  BSYNC.RECONVERGENT B0 ;  /* 0x0000000000007941 */ /* 0x000fea0003800200 */
.L_x_37:
[----:B------:R-:W-:Y:S05]  /*0c20*/  @P6 BRA `(.L_x_41) ;  /* 0xfffffff400786947 */ /* 0x000fea000383ffff */
[----:B------:R-:W0:Y:S01]  /*0c30*/  LDCU UR6, c[0x0][0x3a4] ;  /* 0x00007480ff0677ac */ /* 0x000e220008000800 */
[----:B------:R-:W-:-:S04]  /*0c40*/  UIADD3 UR4, UPT, UPT, UR4, 0x1, URZ ;  /* 0x0000000104047890 */ /* 0x000fc8000fffe0ff */
[----:B0-----:R-:W-:-:S09]  /*0c50*/  UISETP.NE.AND UP0, UPT, UR4, UR6, UPT ;  /* 0x000000060400728c */ /* 0x001fd2000bf05270 */
[----:B------:R-:W-:Y:S05]  /*0c60*/  BRA.U UP0, `(.L_x_42) ;  /* 0xfffffff500647547 */ /* 0x000fea000b83ffff */
.L_x_34:
[----:B------:R-:W0:Y:S01]  /*0c70*/  LDC R7, c[0x0][0x3ac] ;  /* 0x0000eb00ff077b82 */ /* 0x000e220000000800 */
[----:B------:R-:W1:Y:S07]  /*0c80*/  LDCU UR6, c[0x0][0x3b0] ;  /* 0x00007600ff0677ac */ /* 0x000e6e0008000800 */
[----:B------:R-:W2:Y:S01]  /*0c90*/  LDC.64 R4, c[0x0][0x390] ;  /* 0x0000e400ff047b82 */ /* 0x000ea20000000a00 */
[----:B0-----:R-:W-:-:S04]  /*0ca0*/  IMAD R7, R7, UR11, R0 ;  /* 0x0000000b07077c24 */ /* 0x001fc8000f8e0200 */
[----:B-1----:R-:W-:-:S04]  /*0cb0*/  IMAD R7, R7, UR6, R2 ;  /* 0x0000000607077c24 */ /* 0x002fc8000f8e0202 */
[----:B--2---:R-:W-:-:S05]  /*0cc0*/  IMAD.WIDE R4, R7, 0x4, R4 ;  /* 0x0000000407047825 */ /* 0x004fca00078e0204 */
[----:B------:R-:W-:Y:S01]  /*0cd0*/  STG.E desc[UR12][R4.64], R3 ;  /* 0x0000000304007986 */ /* 0x000fe2000c10190c */
[----:B------:R-:W-:Y:S05]  /*0ce0*/  EXIT ;  /* 0x000000000000794d */ /* 0x000fea0003800000 */
.L_x_43:
        /* <DEDUP_REMOVED lines=9> */
.L_x_85:


//--------------------- .text._Z11subsample2DPfS_iiiii --------------------------
	.section	.text._Z11subsample2DPfS_iiiii,"ax",@progbits
	.align	128
        .global         _Z11subsample2DPfS_iiiii
        .type           _Z11subsample2DPfS_iiiii,@function
        .size           _Z11subsample2DPfS_iiiii,(.L_x_80 - _Z11subsample2DPfS_iiiii)
        .other          _Z11subsample2DPfS_iiiii,@"STO_CUDA_ENTRY STV_DEFAULT"
_Z11subsample2DPfS_iiiii:
.text._Z11subsample2DPfS_iiiii:
[----:B------:R-:W-:Y:S01]  /*0000*/  LDC R1, c[0x0][0x37c] ;  /* 0x0000df00ff017b82 */ /* 0x000fe20000000800 */
[----:B------:R-:W0:Y:S07]  /*0010*/  S2R R3, SR_TID.Y ;  /* 0x0000000000037919 */ /* 0x000e2e0000002200 */
[----:B------:R-:W1:Y:S01]  /*0020*/  LDC R5, c[0x0][0x360] ;  /* 0x0000d800ff057b82 */ /* 0x000e620000000800 */
[----:B------:R-:W2:Y:S01]  /*0030*/  LDCU.64 UR6, c[0x0][0x398] ;  /* 0x00007300ff0677ac */ /* 0x000ea20008000a00 */
[----:B------:R-:W1:Y:S06]  /*0040*/  S2R R0, SR_TID.X ;  /* 0x0000000000007919 */ /* 0x000e6c0000002100 */
[----:B------:R-:W0:Y:S08]  /*0050*/  S2UR UR5, SR_CTAID.Y ;  /* 0x00000000000579c3 */ /* 0x000e300000002600 */
[----:B------:R-:W0:Y:S08]  /*0060*/  LDC R2, c[0x0][0x364] ;  /* 0x0000d900ff027b82 */ /* 0x000e300000000800 */
[----:B------:R-:W1:Y:S01]  /*0070*/  S2UR UR4, SR_CTAID.X ;  /* 0x00000000000479c3 */ /* 0x000e620000002500 */
[----:B0-----:R-:W-:-:S05]  /*0080*/  IMAD R3, R2, UR5, R3 ;  /* 0x0000000502037c24 */ /* 0x001fca000f8e0203 */
[----:B--2---:R-:W-:Y:S01]  /*0090*/  ISETP.GE.AND P0, PT, R3, UR6, PT ;  /* 0x0000000603007c0c */ /* 0x004fe2000bf06270 */
[----:B-1----:R-:W-:-:S05]  /*00a0*/  IMAD R0, R5, UR4, R0 ;  /* 0x0000000405007c24 */ /* 0x002fca000f8e0200 */
[----:B------:R-:W-:-:S13]  /*00b0*/  ISETP.GE.OR P0, PT, R0, UR7, P0 ;  /* 0x0000000700007c0c */ /* 0x000fda0008706670 */
[----:B------:R-:W-:Y:S05]  /*00c0*/  @P0 EXIT ;  /* 0x000000000000094d */ /* 0x000fea0003800000 */
[----:B------:R-:W0:Y:S01]  /*00d0*/  LDCU UR4, c[0x0][0x3a0] ;  /* 0x00007400ff0477ac */ /* 0x000e220008000800 */
[----:B------:R-:W1:Y:S01]  /*00e0*/  S2UR UR6, SR_CTAID.Z ;  /* 0x00000000000679c3 */ /* 0x000e620000002700 */
[----:B------:R-:W-:Y:S01]  /*00f0*/  HFMA2 R28, -RZ, RZ, 0, 0 ;  /* 0x00000000ff1c7431 */ /* 0x000fe200000001ff */
[----:B------:R-:W2:Y:S01]  /*0100*/  LDCU.64 UR8, c[0x0][0x358] ;  /* 0x00006b00ff0877ac */ /* 0x000ea20008000a00 */
[----:B0-----:R-:W-:-:S04]  /*0110*/  MOV R2, UR4 ;  /* 0x0000000400027c02 */ /* 0x001fc80008000f00 */
[----:B------:R-:W-:-:S13]  /*0120*/  ISETP.GE.AND P0, PT, R2, 0x1, PT ;  /* 0x000000010200780c */ /* 0x000fda0003f06270 */
[----:B-12---:R-:W-:Y:S05]  /*0130*/  @!P0 BRA `(.L_x_44) ;  /* 0x00000008005c8947 */ /* 0x006fea0003800000 */
[----:B------:R-:W0:Y:S01]  /*0140*/  LDCU.64 UR4, c[0x0][0x390] ;  /* 0x00007200ff0477ac */ /* 0x000e220008000a00 */
[----:B------:R-:W-:Y:S01]  /*0150*/  LOP3.LUT R5, R2, 0x7, RZ, 0xc0, !PT ;  /* 0x0000000702057812 */ /* 0x000fe200078ec0ff */
[----:B------:R-:W-:Y:S01]  /*0160*/  IMAD R6, R0, R2, RZ ;  /* 0x0000000200067224 */ /* 0x000fe200078e02ff */
[C---:B------:R-:W-:Y:S02]  /*0170*/  LOP3.LUT R8, R2.reuse, 0x7ffffff0, RZ, 0xc0, !PT ;  /* 0x7ffffff002087812 */ /* 0x040fe400078ec0ff */
[----:B------:R-:W-:Y:S02]  /*0180*/  IADD3 R4, PT, PT, R5, -0x1, RZ ;  /* 0xffffffff05047810 */ /* 0x000fe40007ffe0ff */
[----:B------:R-:W-:Y:S02]  /*0190*/  LOP3.LUT R10, R2, 0xf, RZ, 0xc0, !PT ;  /* 0x0000000f020a7812 */ /* 0x000fe400078ec0ff */
[----:B------:R-:W-:Y:S02]  /*01a0*/  ISETP.GE.U32.AND P0, PT, R4, 0x3, PT ;  /* 0x000000030400780c */ /* 0x000fe40003f06070 */
[----:B------:R-:W-:-:S02]  /*01b0*/  LOP3.LUT R11, R2, 0x3, RZ, 0xc0, !PT ;  /* 0x00000003020b7812 */ /* 0x000fc400078ec0ff */
[----:B------:R-:W-:Y:S02]  /*01c0*/  MOV R28, RZ ;  /* 0x000000ff001c7202 */ /* 0x000fe40000000f00 */
[----:B------:R-:W-:Y:S01]  /*01d0*/  IADD3 R12, PT, PT, -R8, RZ, RZ ;  /* 0x000000ff080c7210 */ /* 0x000fe20007ffe1ff */
[----:B0-----:R-:W-:-:S06]  /*01e0*/  UIMAD UR4, UR6, UR4, URZ ;  /* 0x00000004060472a4 */ /* 0x001fcc000f8e02ff */
[----:B------:R-:W-:Y:S01]  /*01f0*/  IMAD R7, R3, R2, UR4 ;  /* 0x0000000403077e24 */ /* 0x000fe2000f8e0202 */
[----:B------:R-:W-:-:S03]  /*0200*/  UMOV UR4, URZ ;  /* 0x000000ff00047c82 */ /* 0x000fc60008000000 */
[----:B------:R-:W-:-:S07]  /*0210*/  IMAD R9, R7, UR5, R6 ;  /* 0x0000000507097c24 */ /* 0x000fce000f8e0206 */
.L_x_50:
[----:B------:R-:W0:Y:S01]  /*0220*/  LDC R2, c[0x0][0x3a0] ;  /* 0x0000e800ff027b82 */ /* 0x000e220000000800 */
[----:B------:R-:W-:Y:S02]  /*0230*/  IADD3 R13, PT, PT, R6, UR4, RZ ;  /* 0x00000004060d7c10 */ /* 0x000fe4000fffe0ff */
[----:B------:R-:W-:Y:S02]  /*0240*/  MOV R4, RZ ;  /* 0x000000ff00047202 */ /* 0x000fe40000000f00 */
[----:B0-----:R-:W-:-:S13]  /*0250*/  ISETP.GE.U32.AND P1, PT, R2, 0x10, PT ;  /* 0x000000100200780c */ /* 0x001fda0003f26070 */
[----:B------:R-:W-:Y:S05]  /*0260*/  @!P1 BRA `(.L_x_45) ;  /* 0x0000000000e49947 */ /* 0x000fea0003800000 */
[----:B------:R-:W-:Y:S01]  /*0270*/  IADD3 R20, PT, PT, R9, UR4, RZ ;  /* 0x0000000409147c10 */ /* 0x000fe2000fffe0ff */
[----:B------:R-:W-:-:S07]  /*0280*/  IMAD.MOV.U32 R23, RZ, RZ, R12 ;  /* 0x000000ffff177224 */ /* 0x000fce00078e000c */
.L_x_46:
[----:B------:R-:W0:Y:S08]  /*0290*/  LDC.64 R16, c[0x0][0x380] ;  /* 0x0000e000ff107b82 */ /* 0x000e300000000a00 */
[----:B------:R-:W1:Y:S01]  /*02a0*/  LDC R21, c[0x0][0x394] ;  /* 0x0000e500ff157b82 */ /* 0x000e620000000800 */
[----:B0-----:R-:W-:-:S05]  /*02b0*/  IMAD.WIDE R16, R20, 0x4, R16 ;  /* 0x0000000414107825 */ /* 0x001fca00078e0210 */
[----:B------:R-:W2:Y:S01]  /*02c0*/  LDG.E R29, desc[UR8][R16.64] ;  /* 0x00000008101d7981 */ /* 0x000ea2000c1e1900 */
[----:B-1----:R-:W-:-:S05]  /*02d0*/  IMAD.WIDE R14, R21, 0x4, R16 ;  /* 0x00000004150e7825 */ /* 0x002fca00078e0210 */
[----:B------:R0:W3:Y:S02]  /*02e0*/  LDG.E R27, desc[UR8][R14.64] ;  /* 0x000000080e1b7981 */ /* 0x0000e4000c1e1900 */
[----:B0-----:R-:W-:-:S05]  /*02f0*/  IMAD.WIDE R14, R21, 0x4, R14 ;  /* 0x00000004150e7825 */ /* 0x001fca00078e020e */
[----:B------:R-:W4:Y:S01]  /*0300*/  LDG.E R26, desc[UR8][R14.64] ;  /* 0x000000080e1a7981 */ /* 0x000f22000c1e1900 */
[----:B------:R-:W-:-:S05]  /*0310*/  IMAD.WIDE R18, R21, 0x4, R14 ;  /* 0x0000000415127825 */ /* 0x000fca00078e020e */
[----:B------:R0:W5:Y:S02]  /*0320*/  LDG.E R25, desc[UR8][R18.64] ;  /* 0x0000000812197981 */ /* 0x000164000c1e1900 */
[----:B0-----:R-:W-:-:S05]  /*0330*/  IMAD.WIDE R18, R21, 0x4, R18 ;  /* 0x0000000415127825 */ /* 0x001fca00078e0212 */
[----:B------:R0:W5:Y:S02]  /*0340*/  LDG.E R24, desc[UR8][R18.64] ;  /* 0x0000000812187981 */ /* 0x000164000c1e1900 */
[----:B0-----:R-:W-:-:S05]  /*0350*/  IMAD.WIDE R18, R21, 0x4, R18 ;  /* 0x0000000415127825 */ /* 0x001fca00078e0212 */
[----:B------:R-:W5:Y:S01]  /*0360*/  LDG.E R4, desc[UR8][R18.64] ;  /* 0x0000000812047981 */ /* 0x000f62000c1e1900 */
[----:B------:R-:W-:-:S05]  /*0370*/  IMAD.WIDE R16, R21, 0x4, R18 ;  /* 0x0000000415107825 */ /* 0x000fca00078e0212 */
[----:B------:R0:W5:Y:S01]  /*0380*/  LDG.E R22, desc[UR8][R16.64] ;  /* 0x0000000810167981 */ /* 0x000162000c1e1900 */
[----:B------:R-:W-:-:S04]  /*0390*/  IMAD.WIDE R14, R21, 0x4, R16 ;  /* 0x00000004150e7825 */ /* 0x000fc800078e0210 */
[C---:B0-----:R-:W-:Y:S02]  /*03a0*/  IMAD.WIDE R16, R21.reuse, 0x4, R14 ;  /* 0x0000000415107825 */ /* 0x041fe400078e020e */
[----:B------:R-:W5:Y:S02]  /*03b0*/  LDG.E R14, desc[UR8][R14.64] ;  /* 0x000000080e0e7981 */ /* 0x000f64000c1e1900 */
[----:B------:R-:W-:-:S04]  /*03c0*/  IMAD.WIDE R18, R21, 0x4, R16 ;  /* 0x0000000415127825 */ /* 0x000fc800078e0210 */
[----:B--2---:R-:W-:Y:S02]  /*03d0*/  FADD R28, R29, R28 ;  /* 0x0000001c1d1c7221 */ /* 0x004fe40000000000 */
[----:B------:R-:W2:Y:S02]  /*03e0*/  LDG.E R29, desc[UR8][R16.64] ;  /* 0x00000008101d7981 */ /* 0x000ea4000c1e1900 */
[----:B---3--:R-:W-:Y:S02]  /*03f0*/  FADD R27, R28, R27 ;  /* 0x0000001b1c1b7221 */ /* 0x008fe40000000000 */
[----:B------:R0:W3:Y:S02]  /*0400*/  LDG.E R28, desc[UR8][R18.64] ;  /* 0x00000008121c7981 */ /* 0x0000e4000c1e1900 */
[----:B0-----:R-:W-:-:S04]  /*0410*/  IMAD.WIDE R18, R21, 0x4, R18 ;  /* 0x0000000415127825 */ /* 0x001fc800078e0212 */
[----:B----4-:R-:W-:Y:S01]  /*0420*/  FADD R16, R27, R26 ;  /* 0x0000001a1b107221 */ /* 0x010fe20000000000 */
[----:B------:R-:W4:Y:S01]  /*0430*/  LDG.E R15, desc[UR8][R18.64] ;  /* 0x00000008120f7981 */ /* 0x000f22000c1e1900 */
[----:B------:R-:W-:-:S04]  /*0440*/  IMAD.WIDE R26, R21, 0x4, R18 ;  /* 0x00000004151a7825 */ /* 0x000fc800078e0212 */
[----:B-----5:R-:W-:Y:S02]  /*0450*/  FADD R17, R16, R25 ;  /* 0x0000001910117221 */ /* 0x020fe40000000000 */
[----:B------:R0:W5:Y:S02]  /*0460*/  LDG.E R25, desc[UR8][R26.64] ;  /* 0x000000081a197981 */ /* 0x000164000c1e1900 */
[----:B0-----:R-:W-:-:S04]  /*0470*/  IMAD.WIDE R26, R21, 0x4, R26 ;  /* 0x00000004151a7825 */ /* 0x001fc800078e021a */
[----:B------:R-:W-:Y:S02]  /*0480*/  FADD R19, R17, R24 ;  /* 0x0000001811137221 */ /* 0x000fe40000000000 */
[----:B------:R0:W5:Y:S01]  /*0490*/  LDG.E R24, desc[UR8][R26.64] ;  /* 0x000000081a187981 */ /* 0x000162000c1e1900 */
[----:B------:R-:W-:-:S04]  /*04a0*/  IMAD.WIDE R16, R21, 0x4, R26 ;  /* 0x0000000415107825 */ /* 0x000fc800078e021a */
[----:B------:R-:W-:Y:S02]  /*04b0*/  FADD R19, R19, R4 ;  /* 0x0000000413137221 */ /* 0x000fe40000000000 */
[----:B------:R1:W5:Y:S02]  /*04c0*/  LDG.E R4, desc[UR8][R16.64] ;  /* 0x0000000810047981 */ /* 0x000364000c1e1900 */
[----:B0-----:R-:W-:Y:S01]  /*04d0*/  FADD R27, R19, R22 ;  /* 0x00000016131b7221 */ /* 0x001fe20000000000 */
[----:B-1----:R-:W-:-:S05]  /*04e0*/  IMAD.WIDE R16, R21, 0x4, R16 ;  /* 0x0000000415107825 */ /* 0x002fca00078e0210 */
[----:B------:R-:W5:Y:S01]  /*04f0*/  LDG.E R22, desc[UR8][R16.64] ;  /* 0x0000000810167981 */ /* 0x000f62000c1e1900 */
[----:B------:R-:W-:-:S06]  /*0500*/  IMAD.WIDE R18, R21, 0x4, R16 ;  /* 0x0000000415127825 */ /* 0x000fcc00078e0210 */
[----:B------:R-:W5:Y:S01]  /*0510*/  LDG.E R18, desc[UR8][R18.64] ;  /* 0x0000000812127981 */ /* 0x000f62000c1e1900 */
[----:B------:R-:W-:Y:S01]  /*0520*/  FADD R14, R27, R14 ;  /* 0x0000000e1b0e7221 */ /* 0x000fe20000000000 */
[----:B------:R-:W-:-:S04]  /*0530*/  IADD3 R23, PT, PT, R23, 0x10, RZ ;  /* 0x0000001017177810 */ /* 0x000fc80007ffe0ff */
[----:B------:R-:W-:Y:S02]  /*0540*/  ISETP.NE.AND P1, PT, R23, RZ, PT ;  /* 0x000000ff1700720c */ /* 0x000fe40003f25270 */
[----:B------:R-:W-:Y:S01]  /*0550*/  LEA R20, R21, R20, 0x4 ;  /* 0x0000001415147211 */ /* 0x000fe200078e20ff */
[----:B--2---:R-:W-:-:S04]  /*0560*/  FADD R29, R14, R29 ;  /* 0x0000001d0e1d7221 */ /* 0x004fc80000000000 */
[----:B---3--:R-:W-:-:S04]  /*0570*/  FADD R28, R29, R28 ;  /* 0x0000001c1d1c7221 */ /* 0x008fc80000000000 */
[----:B----4-:R-:W-:-:S04]  /*0580*/  FADD R28, R28, R15 ;  /* 0x0000000f1c1c7221 */ /* 0x010fc80000000000 */
[----:B-----5:R-:W-:-:S04]  /*0590*/  FADD R25, R28, R25 ;  /* 0x000000191c197221 */ /* 0x020fc80000000000 */
[----:B------:R-:W-:-:S04]  /*05a0*/  FADD R25, R25, R24 ;  /* 0x0000001819197221 */ /* 0x000fc80000000000 */
[----:B------:R-:W-:-:S04]  /*05b0*/  FADD R25, R25, R4 ;  /* 0x0000000419197221 */ /* 0x000fc80000000000 */
[----:B------:R-:W-:-:S04]  /*05c0*/  FADD R25, R25, R22 ;  /* 0x0000001619197221 */ /* 0x000fc80000000000 */
[----:B------:R-:W-:Y:S01]  /*05d0*/  FADD R28, R25, R18 ;  /* 0x00000012191c7221 */ /* 0x000fe20000000000 */
[----:B------:R-:W-:Y:S06]  /*05e0*/  @P1 BRA `(.L_x_46) ;  /* 0xfffffffc00281947 */ /* 0x000fec000383ffff */
[----:B------:R-:W-:-:S07]  /*05f0*/  MOV R4, R8 ;  /* 0x0000000800047202 */ /* 0x000fce0000000f00 */
.L_x_45:
[----:B------:R-:W-:-:S13]  /*0600*/  ISETP.NE.AND P1, PT, R10, RZ, PT ;  /* 0x000000ff0a00720c */ /* 0x000fda0003f25270 */
[----:B------:R-:W-:Y:S05]  /*0610*/  @!P1 BRA `(.L_x_47) ;  /* 0x0000000400189947 */ /* 0x000fea0003800000 */
[----:B------:R-:W-:Y:S02]  /*0620*/  IADD3 R14, PT, PT, R10, -0x1, RZ ;  /* 0xffffffff0a0e7810 */ /* 0x000fe40007ffe0ff */
[----:B------:R-:W-:Y:S02]  /*0630*/  ISETP.NE.AND P2, PT, R5, RZ, PT ;  /* 0x000000ff0500720c */ /* 0x000fe40003f45270 */
[----:B------:R-:W-:-:S13]  /*0640*/  ISETP.GE.U32.AND P1, PT, R14, 0x7, PT ;  /* 0x000000070e00780c */ /* 0x000fda0003f26070 */
[----:B------:R-:W-:Y:S05]  /*0650*/  @!P1 BRA `(.L_x_48) ;  /* 0x0000000000749947 */ /* 0x000fea0003800000 */
[----:B------:R-:W0:Y:S01]  /*0660*/  LDC R29, c[0x0][0x394] ;  /* 0x0000e500ff1d7b82 */ /* 0x000e220000000800 */
[----:B------:R-:W-:-:S07]  /*0670*/  IADD3 R14, PT, PT, R7, R4, RZ ;  /* 0x00000004070e7210 */ /* 0x000fce0007ffe0ff */
[----:B------:R-:W1:Y:S01]  /*0680*/  LDC.64 R20, c[0x0][0x380] ;  /* 0x0000e000ff147b82 */ /* 0x000e620000000a00 */
[----:B0-----:R-:W-:-:S04]  /*0690*/  IMAD R15, R14, R29, R13 ;  /* 0x0000001d0e0f7224 */ /* 0x001fc800078e020d */
[----:B-1----:R-:W-:-:S04]  /*06a0*/  IMAD.WIDE R20, R15, 0x4, R20 ;  /* 0x000000040f147825 */ /* 0x002fc800078e0214 */
[C---:B------:R-:W-:Y:S02]  /*06b0*/  IMAD.WIDE R18, R29.reuse, 0x4, R20 ;  /* 0x000000041d127825 */ /* 0x040fe400078e0214 */
[----:B------:R-:W2:Y:S02]  /*06c0*/  LDG.E R21, desc[UR8][R20.64] ;  /* 0x0000000814157981 */ /* 0x000ea4000c1e1900 */
[C---:B------:R-:W-:Y:S02]  /*06d0*/  IMAD.WIDE R16, R29.reuse, 0x4, R18 ;  /* 0x000000041d107825 */ /* 0x040fe400078e0212 */
[----:B------:R-:W3:Y:S02]  /*06e0*/  LDG.E R18, desc[UR8][R18.64] ;  /* 0x0000000812127981 */ /* 0x000ee4000c1e1900 */
[C---:B------:R-:W-:Y:S02]  /*06f0*/  IMAD.WIDE R14, R29.reuse, 0x4, R16 ;  /* 0x000000041d0e7825 */ /* 0x040fe400078e0210 */
[----:B------:R-:W4:Y:S02]  /*0700*/  LDG.E R16, desc[UR8][R16.64] ;  /* 0x0000000810107981 */ /* 0x000f24000c1e1900 */
[----:B------:R-:W-:-:S04]  /*0710*/  IMAD.WIDE R22, R29, 0x4, R14 ;  /* 0x000000041d167825 */ /* 0x000fc800078e020e */
[C---:B------:R-:W-:Y:S01]  /*0720*/  IMAD.WIDE R24, R29.reuse, 0x4, R22 ;  /* 0x000000041d187825 */ /* 0x040fe200078e0216 */
[----:B------:R0:W5:Y:S04]  /*0730*/  LDG.E R17, desc[UR8][R14.64] ;  /* 0x000000080e117981 */ /* 0x000168000c1e1900 */
[----:B------:R-:W5:Y:S01]  /*0740*/  LDG.E R22, desc[UR8][R22.64] ;  /* 0x0000000816167981 */ /* 0x000f62000c1e1900 */
[----:B------:R-:W-:-:S03]  /*0750*/  IMAD.WIDE R26, R29, 0x4, R24 ;  /* 0x000000041d1a7825 */ /* 0x000fc600078e0218 */
[----:B------:R-:W5:Y:S01]  /*0760*/  LDG.E R24, desc[UR8][R24.64] ;  /* 0x0000000818187981 */ /* 0x000f62000c1e1900 */
[----:B0-----:R-:W-:-:S03]  /*0770*/  IMAD.WIDE R14, R29, 0x4, R26 ;  /* 0x000000041d0e7825 */ /* 0x001fc600078e021a */
[----:B------:R-:W5:Y:S04]  /*0780*/  LDG.E R26, desc[UR8][R26.64] ;  /* 0x000000081a1a7981 */ /* 0x000f68000c1e1900 */
[----:B------:R-:W5:Y:S01]  /*0790*/  LDG.E R20, desc[UR8][R14.64] ;  /* 0x000000080e147981 */ /* 0x000f62000c1e1900 */
[----:B------:R-:W-:Y:S01]  /*07a0*/  IADD3 R4, PT, PT, R4, 0x8, RZ ;  /* 0x0000000804047810 */ /* 0x000fe20007ffe0ff */
[----:B--2---:R-:W-:-:S04]  /*07b0*/  FADD R21, R28, R21 ;  /* 0x000000151c157221 */ /* 0x004fc80000000000 */
[----:B---3--:R-:W-:-:S04]  /*07c0*/  FADD R21, R21, R18 ;  /* 0x0000001215157221 */ /* 0x008fc80000000000 */
[----:B----4-:R-:W-:-:S04]  /*07d0*/  FADD R16, R21, R16 ;  /* 0x0000001015107221 */ /* 0x010fc80000000000 */
[----:B-----5:R-:W-:-:S04]  /*07e0*/  FADD R17, R16, R17 ;  /* 0x0000001110117221 */ /* 0x020fc80000000000 */
[----:B------:R-:W-:-:S04]  /*07f0*/  FADD R17, R17, R22 ;  /* 0x0000001611117221 */ /* 0x000fc80000000000 */
[----:B------:R-:W-:-:S04]  /*0800*/  FADD R17, R17, R24 ;  /* 0x0000001811117221 */ /* 0x000fc80000000000 */
[----:B------:R-:W-:-:S04]  /*0810*/  FADD R17, R17, R26 ;  /* 0x0000001a11117221 */ /* 0x000fc80000000000 */
[----:B------:R-:W-:-:S07]  /*0820*/  FADD R28, R17, R20 ;  /* 0x00000014111c7221 */ /* 0x000fce0000000000 */
.L_x_48:
[----:B------:R-:W-:Y:S05]  /*0830*/  @!P2 BRA `(.L_x_47) ;  /* 0x000000000090a947 */ /* 0x000fea0003800000 */
[----:B------:R-:W-:Y:S01]  /*0840*/  ISETP.NE.AND P1, PT, R11, RZ, PT ;  /* 0x000000ff0b00720c */ /* 0x000fe20003f25270 */
[----:B------:R-:W-:-:S12]  /*0850*/  @!P0 BRA `(.L_x_49) ;  /* 0x0000000000448947 */ /* 0x000fd80003800000 */
[----:B------:R-:W0:Y:S01]  /*0860*/  LDC R15, c[0x0][0x394] ;  /* 0x0000e500ff0f7b82 */ /* 0x000e220000000800 */
[----:B------:R-:W-:-:S07]  /*0870*/  IMAD.IADD R14, R7, 0x1, R4 ;  /* 0x00000001070e7824 */ /* 0x000fce00078e0204 */
[----:B------:R-:W1:Y:S01]  /*0880*/  LDC.64 R20, c[0x0][0x380] ;  /* 0x0000e000ff147b82 */ /* 0x000e620000000a00 */
[----:B0-----:R-:W-:-:S04]  /*0890*/  IMAD R17, R14, R15, R13 ;  /* 0x0000000f0e117224 */ /* 0x001fc800078e020d */
[----:B-1----:R-:W-:-:S04]  /*08a0*/  IMAD.WIDE R20, R17, 0x4, R20 ;  /* 0x0000000411147825 */ /* 0x002fc800078e0214 */
[C---:B------:R-:W-:Y:S02]  /*08b0*/  IMAD.WIDE R18, R15.reuse, 0x4, R20 ;  /* 0x000000040f127825 */ /* 0x040fe400078e0214 */
[----:B------:R-:W2:Y:S02]  /*08c0*/  LDG.E R21, desc[UR8][R20.64] ;  /* 0x0000000814157981 */ /* 0x000ea4000c1e1900 */
[C---:B------:R-:W-:Y:S02]  /*08d0*/  IMAD.WIDE R16, R15.reuse, 0x4, R18 ;  /* 0x000000040f107825 */ /* 0x040fe400078e0212 */
[----:B------:R-:W3:Y:S02]  /*08e0*/  LDG.E R19, desc[UR8][R18.64] ;  /* 0x0000000812137981 */ /* 0x000ee4000c1e1900 */
[----:B------:R-:W-:Y:S02]  /*08f0*/  IMAD.WIDE R14, R15, 0x4, R16 ;  /* 0x000000040f0e7825 */ /* 0x000fe400078e0210 */
[----:B------:R-:W4:Y:S04]  /*0900*/  LDG.E R17, desc[UR8][R16.64] ;  /* 0x0000000810117981 */ /* 0x000f28000c1e1900 */
[----:B------:R-:W5:Y:S01]  /*0910*/  LDG.E R15, desc[UR8][R14.64] ;  /* 0x000000080e0f7981 */ /* 0x000f62000c1e1900 */
[----:B------:R-:W-:Y:S01]  /*0920*/  IADD3 R4, PT, PT, R4, 0x4, RZ ;  /* 0x0000000404047810 */ /* 0x000fe20007ffe0ff */
[----:B--2---:R-:W-:-:S04]  /*0930*/  FADD R28, R28, R21 ;  /* 0x000000151c1c7221 */ /* 0x004fc80000000000 */
[----:B---3--:R-:W-:-:S04]  /*0940*/  FADD R28, R28, R19 ;  /* 0x000000131c1c7221 */ /* 0x008fc80000000000 */
[----:B----4-:R-:W-:-:S04]  /*0950*/  FADD R28, R28, R17 ;  /* 0x000000111c1c7221 */ /* 0x010fc80000000000 */
[----:B-----5:R-:W-:-:S07]  /*0960*/  FADD R28, R28, R15 ;  /* 0x0000000f1c1c7221 */ /* 0x020fce0000000000 */
.L_x_49:
[----:B------:R-:W-:Y:S05]  /*0970*/  @!P1 BRA `(.L_x_47) ;  /* 0x0000000000409947 */ /* 0x000fea0003800000 */
[----:B------:R-:W0:Y:S01]  /*0980*/  LDC R19, c[0x0][0x394] ;  /* 0x0000e500ff137b82 */ /* 0x000e220000000800 */
[----:B------:R-:W-:-:S07]  /*0990*/  IADD3 R4, PT, PT, R7, R4, RZ ;  /* 0x0000000407047210 */ /* 0x000fce0007ffe0ff */
[----:B------:R-:W1:Y:S01]  /*09a0*/  LDC.64 R14, c[0x0][0x380] ;  /* 0x0000e000ff0e7b82 */ /* 0x000e620000000a00 */
[----:B0-----:R-:W-:-:S04]  /*09b0*/  IMAD R13, R4, R19, R13 ;  /* 0x00000013040d7224 */ /* 0x001fc800078e020d */
[----:B-1----:R-:W-:-:S05]  /*09c0*/  IMAD.WIDE R14, R13, 0x4, R14 ;  /* 0x000000040d0e7825 */ /* 0x002fca00078e020e */
[----:B------:R-:W2:Y:S01]  /*09d0*/  LDG.E R13, desc[UR8][R14.64] ;  /* 0x000000080e0d7981 */ /* 0x000ea2000c1e1900 */
[----:B------:R-:W-:Y:S01]  /*09e0*/  ISETP.NE.AND P1, PT, R11, 0x1, PT ;  /* 0x000000010b00780c */ /* 0x000fe20003f25270 */
[----:B--2---:R-:W-:-:S12]  /*09f0*/  FADD R28, R28, R13 ;  /* 0x0000000d1c1c7221 */ /* 0x004fd80000000000 */
[----:B------:R-:W-:Y:S05]  /*0a00*/  @!P1 BRA `(.L_x_47) ;  /* 0x00000000001c9947 */ /* 0x000fea0003800000 */
[----:B------:R-:W-:Y:S01]  /*0a10*/  ISETP.NE.AND P1, PT, R11, 0x2, PT ;  /* 0x000000020b00780c */ /* 0x000fe20003f25270 */
[----:B------:R-:W-:-:S12]  /*0a20*/  IMAD.WIDE R16, R19, 0x4, R14 ;  /* 0x0000000413107825 */ /* 0x000fd800078e020e */
[----:B------:R-:W-:Y:S02]  /*0a30*/  @P1 IMAD.WIDE R14, R19, 0x4, R16 ;  /* 0x00000004130e1825 */ /* 0x000fe400078e0210 */
[----:B------:R-:W2:Y:S04]  /*0a40*/  LDG.E R17, desc[UR8][R16.64] ;  /* 0x0000000810117981 */ /* 0x000ea8000c1e1900 */
[----:B------:R-:W3:Y:S01]  /*0a50*/  @P1 LDG.E R15, desc[UR8][R14.64] ;  /* 0x000000080e0f1981 */ /* 0x000ee2000c1e1900 */
[----:B--2---:R-:W-:-:S04]  /*0a60*/  FADD R28, R28, R17 ;  /* 0x000000111c1c7221 */ /* 0x004fc80000000000 */
[----:B---3--:R-:W-:-:S07]  /*0a70*/  @P1 FADD R28, R28, R15 ;  /* 0x0000000f1c1c1221 */ /* 0x008fce0000000000 */
.L_x_47:
[----:B------:R-:W-:-:S06]  /*0a80*/  UIADD3 UR4, UPT, UPT, UR4, 0x1, URZ ;  /* 0x0000000104047890 */ /* 0x000fcc000fffe0ff */
[----:B------:R-:W-:-:S13]  /*0a90*/  ISETP.NE.AND P1, PT, R2, UR4, PT ;  /* 0x0000000402007c0c */ /* 0x000fda000bf25270 */
[----:B------:R-:W-:Y:S05]  /*0aa0*/  @P1 BRA `(.L_x_50) ;  /* 0xfffffff400dc1947 */ /* 0x000fea000383ffff */
.L_x_44:
[----:B------:R-:W-:Y:S01]  /*0ab0*/  IMAD R2, R2, R2, RZ ;  /* 0x0000000202027224 */ /* 0x000fe200078e02ff */
[----:B------:R-:W0:Y:S01]  /*0ac0*/  LDC.64 R8, c[0x0][0x398] ;  /* 0x0000e600ff087b82 */ /* 0x000e220000000a00 */
[----:B------:R-:W-:Y:S03]  /*0ad0*/  BSSY.RECONVERGENT B0, `(.L_x_51) ;  /* 0x000000f000007945 */ /* 0x000fe60003800200 */
[----:B------:R-:W-:-:S04]  /*0ae0*/  I2FP.F32.U32 R7, R2 ;  /* 0x0000000200077245 */ /* 0x000fc80000201000 */
[----:B------:R-:W1:Y:S08]  /*0af0*/  MUFU.RCP R2, R7 ;  /* 0x0000000700027308 */ /* 0x000e700000001000 */
[----:B------:R-:W2:Y:S01]  /*0b00*/  FCHK P0, R28, R7 ;  /* 0x000000071c007302 */ /* 0x000ea20000000000 */
[----:B-1----:R-:W-:-:S04]  /*0b10*/  FFMA R5, -R7, R2, 1 ;  /* 0x3f80000007057423 */ /* 0x002fc80000000102 */
[----:B------:R-:W-:Y:S01]  /*0b20*/  FFMA R5, R2, R5, R2 ;  /* 0x0000000502057223 */ /* 0x000fe20000000002 */
[----:B0-----:R-:W-:-:S03]  /*0b30*/  IMAD R2, R8, UR6, R3 ;  /* 0x0000000608027c24 */ /* 0x001fc6000f8e0203 */
[----:B------:R-:W-:Y:S01]  /*0b40*/  FFMA R4, R5, R28, RZ ;  /* 0x0000001c05047223 */ /* 0x000fe200000000ff */
[----:B------:R-:W-:-:S03]  /*0b50*/  IMAD R2, R2, R9, R0 ;  /* 0x0000000902027224 */ /* 0x000fc600078e0200 */
[----:B------:R-:W-:-:S04]  /*0b60*/  FFMA R3, -R7, R4, R28 ;  /* 0x0000000407037223 */ /* 0x000fc8000000011c */
[----:B------:R-:W-:Y:S01]  /*0b70*/  FFMA R9, R5, R3, R4 ;  /* 0x0000000305097223 */ /* 0x000fe20000000004 */
[----:B--2---:R-:W-:Y:S06]  /*0b80*/  @!P0 BRA `(.L_x_52) ;  /* 0x00000000000c8947 */ /* 0x004fec0003800000 */
[----:B------:R-:W-:-:S07]  /*0b90*/  MOV R4, 0xbb0 ;  /* 0x00000bb000047802 */ /* 0x000fce0000000f00 */
[----:B------:R-:W-:Y:S05]  /*0ba0*/  CALL.REL.NOINC `($__internal_1_$__cuda_sm3x_div_rn_noftz_f32_slowpath) ;  /* 0x0000000000187944 */ /* 0x000fea0003c00000 */
[----:B------:R-:W-:-:S07]  /*0bb0*/  MOV R9, R0 ;  /* 0x0000000000097202 */ /* 0x000fce0000000f00 */
.L_x_52:
[----:B------:R-:W-:Y:S05]  /*0bc0*/  BSYNC.RECONVERGENT B0 ;  /* 0x0000000000007941 */ /* 0x000fea0003800200 */
.L_x_51:
[----:B------:R-:W0:Y:S02]  /*0bd0*/  LDC.64 R4, c[0x0][0x388] ;  /* 0x0000e200ff047b82 */ /* 0x000e240000000a00 */
[----:B0-----:R-:W-:-:S05]  /*0be0*/  IMAD.WIDE R2, R2, 0x4, R4 ;  /* 0x0000000402027825 */ /* 0x001fca00078e0204 */
[----:B------:R-:W-:Y:S01]  /*0bf0*/  STG.E desc[UR8][R2.64], R9 ;  /* 0x0000000902007986 */ /* 0x000fe2000c101908 */
[----:B------:R-:W-:Y:S05]  /*0c00*/  EXIT ;  /* 0x000000000000794d */ /* 0x000fea0003800000 */
        .weak           $__internal_1_$__cuda_sm3x_div_rn_noftz_f32_slowpath
        .type           $__internal_1_$__cuda_sm3x_div_rn_noftz_f32_slowpath,@function
        .size           $__internal_1_$__cuda_sm3x_div_rn_noftz_f32_slowpath,(.L_x_80 - $__internal_1_$__cuda_sm3x_div_rn_noftz_f32_slowpath)
$__internal_1_$__cuda_sm3x_div_rn_noftz_f32_slowpath:
[----:B------:R-:W-:Y:S01]  /*0c10*/  SHF.R.U32.HI R3, RZ, 0x17, R7 ;  /* 0x00000017ff037819 */ /* 0x000fe20000011607 */
[----:B------:R-:W-:Y:S01]  /*0c20*/  BSSY.RECONVERGENT B1, `(.L_x_53) ;  /* 0x0000063000017945 */ /* 0x000fe20003800200 */
[----:B------:R-:W-:Y:S02]  /*0c30*/  SHF.R.U32.HI R0, RZ, 0x17, R28 ;  /* 0x00000017ff007819 */ /* 0x000fe4000001161c */
[----:B------:R-:W-:Y:S02]  /*0c40*/  LOP3.LUT R3, R3, 0xff, RZ, 0xc0, !PT ;  /* 0x000000ff03037812 */ /* 0x000fe400078ec0ff */
[----:B------:R-:W-:Y:S02]  /*0c50*/  LOP3.LUT R6, R0, 0xff, RZ, 0xc0, !PT ;  /* 0x000000ff00067812 */ /* 0x000fe400078ec0ff */
[----:B------:R-:W-:Y:S02]  /*0c60*/  IADD3 R8, PT, PT, R3, -0x1, RZ ;  /* 0xffffffff03087810 */ /* 0x000fe40007ffe0ff */
[----:B------:R-:W-:-:S02]  /*0c70*/  IADD3 R9, PT, PT, R6, -0x1, RZ ;  /* 0xffffffff06097810 */ /* 0x000fc40007ffe0ff */
[----:B------:R-:W-:-:S04]  /*0c80*/  ISETP.GT.U32.AND P0, PT, R8, 0xfd, PT ;  /* 0x000000fd0800780c */ /* 0x000fc80003f04070 */
[----:B------:R-:W-:-:S13]  /*0c90*/  ISETP.GT.U32.OR P0, PT, R9, 0xfd, P0 ;  /* 0x000000fd0900780c */ /* 0x000fda0000704470 */
[----:B------:R-:W-:Y:S01]  /*0ca0*/  @!P0 MOV R5, RZ ;  /* 0x000000ff00058202 */ /* 0x000fe20000000f00 */
[----:B------:R-:W-:Y:S06]  /*0cb0*/  @!P0 BRA `(.L_x_54) ;  /* 0x0000000000608947 */ /* 0x000fec0003800000 */
[----:B------:R-:W-:Y:S01]  /*0cc0*/  FSETP.GTU.FTZ.AND P0, PT, |R28|, +INF , PT ;  /* 0x7f8000001c00780b */ /* 0x000fe20003f1c200 */
[----:B------:R-:W-:Y:S01]  /*0cd0*/  IMAD.MOV.U32 R0, RZ, RZ, R7 ;  /* 0x000000ffff007224 */ /* 0x000fe200078e0007 */
[----:B------:R-:W-:-:S04]  /*0ce0*/  FSETP.GTU.FTZ.AND P1, PT, |R7|, +INF , PT ;  /* 0x7f8000000700780b */ /* 0x000fc80003f3c200 */
[----:B------:R-:W-:-:S13]  /*0cf0*/  PLOP3.LUT P0, PT, P0, P1, PT, 0xf8, 0x8f ;  /* 0x00000000008f781c */ /* 0x000fda0000703f70 */
[----:B------:R-:W-:Y:S05]  /*0d00*/  @P0 BRA `(.L_x_55) ;  /* 0x00000004004c0947 */ /* 0x000fea0003800000 */
[----:B------:R-:W-:-:S13]  /*0d10*/  LOP3.LUT P0, RZ, R7, 0x7fffffff, R28, 0xc8, !PT ;  /* 0x7fffffff07ff7812 */ /* 0x000fda000780c81c */
[----:B------:R-:W-:Y:S05]  /*0d20*/  @!P0 BRA `(.L_x_56) ;  /* 0x00000004003c8947 */ /* 0x000fea0003800000 */
[----:B------:R-:W-:Y:S02]  /*0d30*/  FSETP.NEU.FTZ.AND P2, PT, |R28|, +INF , PT ;  /* 0x7f8000001c00780b */ /* 0x000fe40003f5d200 */
        /* <DEDUP_REMOVED lines=12> */
[----:B------:R-:W-:Y:S01]  /*0e00*/  @!P0 FFMA R28, R28, 1.84467440737095516160e+19, RZ ;  /* 0x5f8000001c1c8823 */ /* 0x000fe200000000ff */
[----:B------:R-:W-:Y:S01]  /*0e10*/  @!P0 MOV R5, 0xffffffc0 ;  /* 0xffffffc000058802 */ /* 0x000fe20000000f00 */
[----:B------:R-:W-:-:S03]  /*0e20*/  @!P1 FFMA R7, R0, 1.84467440737095516160e+19, RZ ;  /* 0x5f80000000079823 */ /* 0x000fc600000000ff */
[----:B------:R-:W-:-:S07]  /*0e30*/  @!P1 IADD3 R5, PT, PT, R5, 0x40, RZ ;  /* 0x0000004005059810 */ /* 0x000fce0007ffe0ff */
.L_x_54:
[----:B------:R-:W-:Y:S01]  /*0e40*/  LEA R0, R3, 0xc0800000, 0x17 ;  /* 0xc080000003007811 */ /* 0x000fe200078eb8ff */
[----:B------:R-:W-:Y:S01]  /*0e50*/  BSSY.RECONVERGENT B2, `(.L_x_59) ;  /* 0x0000036000027945 */ /* 0x000fe20003800200 */
[----:B------:R-:W-:Y:S02]  /*0e60*/  IADD3 R6, PT, PT, R6, -0x7f, RZ ;  /* 0xffffff8106067810 */ /* 0x000fe40007ffe0ff */
[----:B------:R-:W-:-:S03]  /*0e70*/  IADD3 R7, PT, PT, -R0, R7, RZ ;  /* 0x0000000700077210 */ /* 0x000fc60007ffe1ff */
[C---:B------:R-:W-:Y:S01]  /*0e80*/  IMAD R0, R6.reuse, -0x800000, R28 ;  /* 0xff80000006007824 */ /* 0x040fe200078e021c */
[----:B------:R-:W0:Y:S01]  /*0e90*/  MUFU.RCP R8, R7 ;  /* 0x0000000700087308 */ /* 0x000e220000001000 */
[----:B------:R-:W-:Y:S01]  /*0ea0*/  FADD.FTZ R9, -R7, -RZ ;  /* 0x800000ff07097221 */ /* 0x000fe20000010100 */
[----:B------:R-:W-:-:S04]  /*0eb0*/  IADD3 R6, PT, PT, R6, 0x7f, -R3 ;  /* 0x0000007f06067810 */ /* 0x000fc80007ffe803 */
[----:B------:R-:W-:Y:S01]  /*0ec0*/  IADD3 R6, PT, PT, R6, R5, RZ ;  /* 0x0000000506067210 */ /* 0x000fe20007ffe0ff */
[----:B0-----:R-:W-:-:S04]  /*0ed0*/  FFMA R11, R8, R9, 1 ;  /* 0x3f800000080b7423 */ /* 0x001fc80000000009 */
[----:B------:R-:W-:-:S04]  /*0ee0*/  FFMA R13, R8, R11, R8 ;  /* 0x0000000b080d7223 */ /* 0x000fc80000000008 */
[----:B------:R-:W-:-:S04]  /*0ef0*/  FFMA R8, R0, R13, RZ ;  /* 0x0000000d00087223 */ /* 0x000fc800000000ff */
[----:B------:R-:W-:-:S04]  /*0f00*/  FFMA R11, R9, R8, R0 ;  /* 0x00000008090b7223 */ /* 0x000fc80000000000 */
[----:B------:R-:W-:-:S04]  /*0f10*/  FFMA R8, R13, R11, R8 ;  /* 0x0000000b0d087223 */ /* 0x000fc80000000008 */
[----:B------:R-:W-:-:S04]  /*0f20*/  FFMA R9, R9, R8, R0 ;  /* 0x0000000809097223 */ /* 0x000fc80000000000 */
[----:B------:R-:W-:-:S05]  /*0f30*/  FFMA R0, R13, R9, R8 ;  /* 0x000000090d007223 */ /* 0x000fca0000000008 */
[----:B------:R-:W-:-:S04]  /*0f40*/  SHF.R.U32.HI R3, RZ, 0x17, R0 ;  /* 0x00000017ff037819 */ /* 0x000fc80000011600 */
[----:B------:R-:W-:-:S05]  /*0f50*/  LOP3.LUT R3, R3, 0xff, RZ, 0xc0, !PT ;  /* 0x000000ff03037812 */ /* 0x000fca00078ec0ff */
[----:B------:R-:W-:-:S05]  /*0f60*/  IMAD.IADD R7, R3, 0x1, R6 ;  /* 0x0000000103077824 */ /* 0x000fca00078e0206 */
        /* <DEDUP_REMOVED lines=10> */
[CCC-:B------:R-:W-:Y:S01]  /*1010*/  FFMA.RZ R3, R13.reuse, R9.reuse, R8.reuse ;  /* 0x000000090d037223 */ /* 0x1c0fe2000000c008 */
[-CC-:B------:R-:W-:Y:S01]  /*1020*/  FFMA.RM R6, R13, R9.reuse, R8.reuse ;  /* 0x000000090d067223 */ /* 0x180fe20000004008 */
[C---:B------:R-:W-:Y:S02]  /*1030*/  ISETP.NE.AND P2, PT, R7.reuse, RZ, PT ;  /* 0x000000ff0700720c */ /* 0x040fe40003f45270 */
[----:B------:R-:W-:Y:S02]  /*1040*/  ISETP.NE.AND P1, PT, R7, RZ, PT ;  /* 0x000000ff0700720c */ /* 0x000fe40003f25270 */
[----:B------:R-:W-:Y:S01]  /*1050*/  LOP3.LUT R5, R3, 0x7fffff, RZ, 0xc0, !PT ;  /* 0x007fffff03057812 */ /* 0x000fe200078ec0ff */
[----:B------:R-:W-:Y:S01]  /*1060*/  FFMA.RP R3, R13, R9, R8 ;  /* 0x000000090d037223 */ /* 0x000fe20000008008 */
[----:B------:R-:W-:Y:S02]  /*1070*/  IADD3 R8, PT, PT, R7, 0x20, RZ ;  /* 0x0000002007087810 */ /* 0x000fe40007ffe0ff */
[----:B------:R-:W-:-:S02]  /*1080*/  LOP3.LUT R5, R5, 0x800000, RZ, 0xfc, !PT ;  /* 0x0080000005057812 */ /* 0x000fc400078efcff */
[----:B------:R-:W-:Y:S02]  /*1090*/  IADD3 R7, PT, PT, -R7, RZ, RZ ;  /* 0x000000ff07077210 */ /* 0x000fe40007ffe1ff */
[----:B------:R-:W-:Y:S02]  /*10a0*/  SHF.L.U32 R8, R5, R8, RZ ;  /* 0x0000000805087219 */ /* 0x000fe400000006ff */
[----:B------:R-:W-:Y:S02]  /*10b0*/  FSETP.NEU.FTZ.AND P0, PT, R3, R6, PT ;  /* 0x000000060300720b */ /* 0x000fe40003f1d000 */
[----:B------:R-:W-:Y:S02]  /*10c0*/  SEL R6, R7, RZ, P2 ;  /* 0x000000ff07067207 */ /* 0x000fe40001000000 */
[----:B------:R-:W-:Y:S02]  /*10d0*/  ISETP.NE.AND P1, PT, R8, RZ, P1 ;  /* 0x000000ff0800720c */ /* 0x000fe40000f25270 */
[----:B------:R-:W-:-:S02]  /*10e0*/  SHF.R.U32.HI R6, RZ, R6, R5 ;  /* 0x00000006ff067219 */ /* 0x000fc40000011605 */
[----:B------:R-:W-:Y:S02]  /*10f0*/  PLOP3.LUT P0, PT, P0, P1, PT, 0xf8, 0x8f ;  /* 0x00000000008f781c */ /* 0x000fe40000703f70 */
[----:B------:R-:W-:Y:S02]  /*1100*/  SHF.R.U32.HI R8, RZ, 0x1, R6 ;  /* 0x00000001ff087819 */ /* 0x000fe40000011606 */
[----:B------:R-:W-:-:S04]  /*1110*/  SEL R3, RZ, 0x1, !P0 ;  /* 0x00000001ff037807 */ /* 0x000fc80004000000 */
[----:B------:R-:W-:-:S04]  /*1120*/  LOP3.LUT R3, R3, 0x1, R8, 0xf8, !PT ;  /* 0x0000000103037812 */ /* 0x000fc800078ef808 */
[----:B------:R-:W-:-:S04]  /*1130*/  LOP3.LUT R3, R3, R6, RZ, 0xc0, !PT ;  /* 0x0000000603037212 */ /* 0x000fc800078ec0ff */
[----:B------:R-:W-:-:S04]  /*1140*/  IADD3 R3, PT, PT, R8, R3, RZ ;  /* 0x0000000308037210 */ /* 0x000fc80007ffe0ff */
[----:B------:R-:W-:Y:S01]  /*1150*/  LOP3.LUT R0, R3, R0, RZ, 0xfc, !PT ;  /* 0x0000000003007212 */ /* 0x000fe200078efcff */
[----:B------:R-:W-:Y:S06]  /*1160*/  BRA `(.L_x_62) ;  /* 0x0000000000107947 */ /* 0x000fec0003800000 */
.L_x_61:
[----:B------:R-:W-:-:S04]  /*1170*/  LOP3.LUT R0, R0, 0x80000000, RZ, 0xc0, !PT ;  /* 0x8000000000007812 */ /* 0x000fc800078ec0ff */
[----:B------:R-:W-:Y:S01]  /*1180*/  LOP3.LUT R0, R0, 0x7f800000, RZ, 0xfc, !PT ;  /* 0x7f80000000007812 */ /* 0x000fe200078efcff */
[----:B------:R-:W-:Y:S06]  /*1190*/  BRA `(.L_x_62) ;  /* 0x0000000000047947 */ /* 0x000fec0003800000 */
.L_x_60:
[----:B------:R-:W-:-:S07]  /*11a0*/  LEA R0, R6, R0, 0x17 ;  /* 0x0000000006007211 */ /* 0x000fce00078eb8ff */
.L_x_62:
[----:B------:R-:W-:Y:S05]  /*11b0*/  BSYNC.RECONVERGENT B2 ;  /* 0x0000000000027941 */ /* 0x000fea0003800200 */
.L_x_59:
[----:B------:R-:W-:Y:S05]  /*11c0*/  BRA `(.L_x_63) ;  /* 0x0000000000207947 */ /* 0x000fea0003800000 */
.L_x_58:
[----:B------:R-:W-:-:S04]  /*11d0*/  LOP3.LUT R0, R7, 0x80000000, R28, 0x48, !PT ;  /* 0x8000000007007812 */ /* 0x000fc800078e481c */
[----:B------:R-:W-:Y:S01]  /*11e0*/  LOP3.LUT R0, R0, 0x7f800000, RZ, 0xfc, !PT ;  /* 0x7f80000000007812 */ /* 0x000fe200078efcff */
[----:B------:R-:W-:Y:S06]  /*11f0*/  BRA `(.L_x_63) ;  /* 0x0000000000147947 */ /* 0x000fec0003800000 */
.L_x_57:
[----:B------:R-:W-:Y:S01]  /*1200*/  LOP3.LUT R0, R7, 0x80000000, R28, 0x48, !PT ;  /* 0x8000000007007812 */ /* 0x000fe200078e481c */
[----:B------:R-:W-:Y:S06]  /*1210*/  BRA `(.L_x_63) ;  /* 0x00000000000c7947 */ /* 0x000fec0003800000 */
.L_x_56:
[----:B------:R-:W0:Y:S01]  /*1220*/  MUFU.RSQ R0, -QNAN ;  /* 0xffc0000000007908 */ /* 0x000e220000001400 */
[----:B------:R-:W-:Y:S05]  /*1230*/  BRA `(.L_x_63) ;  /* 0x0000000000047947 */ /* 0x000fea0003800000 */
.L_x_55:
[----:B------:R-:W-:-:S07]  /*1240*/  FADD.FTZ R0, R28, R0 ;  /* 0x000000001c007221 */ /* 0x000fce0000010000 */
.L_x_63:
[----:B------:R-:W-:Y:S05]  /*1250*/  BSYNC.RECONVERGENT B1 ;  /* 0x0000000000017941 */ /* 0x000fea0003800200 */
.L_x_53:
[----:B------:R-:W-:-:S04]  /*1260*/  HFMA2 R5, -RZ, RZ, 0, 0 ;  /* 0x00000000ff057431 */ /* 0x000fc800000001ff */
[----:B0-----:R-:W-:Y:S05]  /*1270*/  RET.REL.NODEC R4 `(_Z11subsample2DPfS_iiiii) ;  /* 0xffffffec04607950 */ /* 0x001fea0003c3ffff */
.L_x_64:
        /* <DEDUP_REMOVED lines=16> */
.L_x_80:


//--------------------- .text._Z11convolve_2DPfS_S_iiiiii --------------------------
	.section	.text._Z11convolve_2DPfS_S_iiiiii,"ax",@progbits
	.align	128
        .global         _Z11convolve_2DPfS_S_iiiiii
        .type           _Z11convolve_2DPfS_S_iiiiii,@function
        .size           _Z11convolve_2DPfS_S_iiiiii,(.L_x_87 - _Z11convolve_2DPfS_S_iiiiii)
        .other          _Z11convolve_2DPfS_S_iiiiii,@"STO_CUDA_ENTRY STV_DEFAULT"
_Z11convolve_2DPfS_S_iiiiii:
.text._Z11convolve_2DPfS_S_iiiiii:
[----:B------:R-:W-:Y:S01]  /*0000*/  LDC R1, c[0x0][0x37c] ;  /* 0x0000df00ff017b82 */ /* 0x000fe20000000800 */
[----:B------:R-:W0:Y:S07]  /*0010*/  S2R R3, SR_TID.X ;  /* 0x0000000000037919 */ /* 0x000e2e0000002100 */
[----:B------:R-:W1:Y:S01]  /*0020*/  LDC R7, c[0x0][0x364] ;  /* 0x0000d900ff077b82 */ /* 0x000e620000000800 */
[----:B------:R-:W2:Y:S01]  /*0030*/  LDCU.64 UR6, c[0x0][0x3a0] ;  /* 0x00007400ff0677ac */ /* 0x000ea20008000a00 */
[----:B------:R-:W1:Y:S06]  /*0040*/  S2R R2, SR_TID.Y ;  /* 0x0000000000027919 */ /* 0x000e6c0000002200 */
[----:B------:R-:W0:Y:S08]  /*0050*/  S2UR UR5, SR_CTAID.X ;  /* 0x00000000000579c3 */ /* 0x000e300000002500 */
[----:B------:R-:W0:Y:S08]  /*0060*/  LDC R0, c[0x0][0x360] ;  /* 0x0000d800ff007b82 */ /* 0x000e300000000800 */
[----:B------:R-:W1:Y:S01]  /*0070*/  S2UR UR4, SR_CTAID.Y ;  /* 0x00000000000479c3 */ /* 0x000e620000002600 */
[----:B0-----:R-:W-:-:S05]  /*0080*/  IMAD R0, R0, UR5, R3 ;  /* 0x0000000500007c24 */ /* 0x001fca000f8e0203 */
[----:B--2---:R-:W-:Y:S01]  /*0090*/  ISETP.GE.AND P0, PT, R0, UR7, PT ;  /* 0x0000000700007c0c */ /* 0x004fe2000bf06270 */
[----:B-1----:R-:W-:-:S05]  /*00a0*/  IMAD R7, R7, UR4, R2 ;  /* 0x0000000407077c24 */ /* 0x002fca000f8e0202 */
[----:B------:R-:W-:-:S13]  /*00b0*/  ISETP.GE.OR P0, PT, R7, UR6, P0 ;  /* 0x0000000607007c0c */ /* 0x000fda0008706670 */
[----:B------:R-:W-:Y:S05]  /*00c0*/  @P0 EXIT ;  /* 0x000000000000094d */ /* 0x000fea0003800000 */
[----:B------:R-:W0:Y:S01]  /*00d0*/  LDC R8, c[0x0][0x3a8] ;  /* 0x0000ea00ff087b82 */ /* 0x000e220000000800 */
[----:B------:R-:W1:Y:S01]  /*00e0*/  LDCU.64 UR8, c[0x0][0x358] ;  /* 0x00006b00ff0877ac */ /* 0x000e620008000a00 */
[----:B------:R-:W-:-:S06]  /*00f0*/  HFMA2 R14, -RZ, RZ, 0, 0 ;  /* 0x00000000ff0e7431 */ /* 0x000fcc00000001ff */
[----:B------:R-:W2:Y:S01]  /*0100*/  S2UR UR6, SR_CTAID.Z ;  /* 0x00000000000679c3 */ /* 0x000ea20000002700 */
[----:B0-----:R-:W-:-:S13]  /*0110*/  ISETP.GE.AND P0, PT, R8, 0x1, PT ;  /* 0x000000010800780c */ /* 0x001fda0003f06270 */
[----:B-12---:R-:W-:Y:S05]  /*0120*/  @!P0 BRA `(.L_x_65) ;  /* 0x0000000800808947 */ /* 0x006fea0003800000 */
[C---:B------:R-:W-:Y:S01]  /*0130*/  LOP3.LUT R6, R8.reuse, 0x7ffffff0, RZ, 0xc0, !PT ;  /* 0x7ffffff008067812 */ /* 0x040fe200078ec0ff */
[----:B------:R-:W-:Y:S01]  /*0140*/  UMOV UR4, URZ ;  /* 0x000000ff00047c82 */ /* 0x000fe20008000000 */
[C---:B------:R-:W-:Y:S02]  /*0150*/  LOP3.LUT R20, R8.reuse, 0xf, RZ, 0xc0, !PT ;  /* 0x0000000f08147812 */ /* 0x040fe400078ec0ff */
[C---:B------:R-:W-:Y:S02]  /*0160*/  LOP3.LUT R21, R8.reuse, 0x7, RZ, 0xc0, !PT ;  /* 0x0000000708157812 */ /* 0x040fe400078ec0ff */
[----:B------:R-:W-:Y:S02]  /*0170*/  LOP3.LUT R8, R8, 0x3, RZ, 0xc0, !PT ;  /* 0x0000000308087812 */ /* 0x000fe400078ec0ff */
[----:B------:R-:W-:Y:S02]  /*0180*/  MOV R14, RZ ;  /* 0x000000ff000e7202 */ /* 0x000fe40000000f00 */
[----:B------:R-:W-:-:S07]  /*0190*/  IADD3 R9, PT, PT, -R6, RZ, RZ ;  /* 0x000000ff06097210 */ /* 0x000fce0007ffe1ff */
.L_x_71:
[----:B------:R-:W0:Y:S01]  /*01a0*/  LDCU UR10, c[0x0][0x3a8] ;  /* 0x00007500ff0a77ac */ /* 0x000e220008000800 */
[----:B------:R-:W-:Y:S02]  /*01b0*/  IADD3 R3, PT, PT, R7, UR4, RZ ;  /* 0x0000000407037c10 */ /* 0x000fe4000fffe0ff */
[----:B------:R-:W-:Y:S01]  /*01c0*/  MOV R11, RZ ;  /* 0x000000ff000b7202 */ /* 0x000fe20000000f00 */
[----:B------:R-:W1:Y:S01]  /*01d0*/  LDCU UR7, c[0x0][0x39c] ;  /* 0x00007380ff0777ac */ /* 0x000e620008000800 */
[----:B0-----:R-:W-:Y:S02]  /*01e0*/  UISETP.GE.U32.AND UP0, UPT, UR10, 0x10, UPT ;  /* 0x000000100a00788c */ /* 0x001fe4000bf06070 */
[----:B------:R-:W-:Y:S02]  /*01f0*/  UIMAD UR5, UR6, UR10, UR4 ;  /* 0x0000000a060572a4 */ /* 0x000fe4000f8e0204 */
[----:B------:R-:W-:Y:S01]  /*0200*/  UIADD3 UR4, UPT, UPT, UR4, 0x1, URZ ;  /* 0x0000000104047890 */ /* 0x000fe2000fffe0ff */
[----:B-1----:R-:W-:Y:S01]  /*0210*/  IMAD R10, R3, UR7, R0 ;  /* 0x00000007030a7c24 */ /* 0x002fe2000f8e0200 */
[----:B------:R-:W-:-:S02]  /*0220*/  UIMAD UR5, UR5, UR10, URZ ;  /* 0x0000000a050572a4 */ /* 0x000fc4000f8e02ff */
[----:B------:R-:W-:Y:S01]  /*0230*/  UISETP.NE.AND UP1, UPT, UR4, UR10, UPT ;  /* 0x0000000a0400728c */ /* 0x000fe2000bf25270 */
[----:B------:R-:W-:Y:S10]  /*0240*/  BRA.U !UP0, `(.L_x_66) ;  /* 0x0000000108f47547 */ /* 0x000ff4000b800000 */
[----:B------:R-:W-:Y:S02]  /*0250*/  MOV R11, UR5 ;  /* 0x00000005000b7c02 */ /* 0x000fe40008000f00 */
[----:B------:R-:W-:Y:S02]  /*0260*/  MOV R13, R10 ;  /* 0x0000000a000d7202 */ /* 0x000fe40000000f00 */
[----:B------:R-:W-:-:S07]  /*0270*/  MOV R12, R9 ;  /* 0x00000009000c7202 */ /* 0x000fce0000000f00 */
.L_x_67:
[----:B------:R-:W0:Y:S08]  /*0280*/  LDC.64 R4, c[0x0][0x380] ;  /* 0x0000e000ff047b82 */ /* 0x000e300000000a00 */
[----:B------:R-:W1:Y:S01]  /*0290*/  LDC.64 R2, c[0x0][0x388] ;  /* 0x0000e200ff027b82 */ /* 0x000e620000000a00 */
[----:B0-----:R-:W-:-:S05]  /*02a0*/  IMAD.WIDE R4, R13, 0x4, R4 ;  /* 0x000000040d047825 */ /* 0x001fca00078e0204 */
[----:B------:R-:W2:Y:S01]  /*02b0*/  LDG.E R15, desc[UR8][R4.64] ;  /* 0x00000008040f7981 */ /* 0x000ea2000c1e1900 */
[----:B-1----:R-:W-:-:S03]  /*02c0*/  IMAD.WIDE R2, R11, 0x4, R2 ;  /* 0x000000040b027825 */ /* 0x002fc600078e0202 */
[----:B------:R-:W3:Y:S04]  /*02d0*/  LDG.E R26, desc[UR8][R4.64+0x4] ;  /* 0x00000408041a7981 */ /* 0x000ee8000c1e1900 */
[----:B------:R-:W2:Y:S04]  /*02e0*/  LDG.E R24, desc[UR8][R2.64] ;  /* 0x0000000802187981 */ /* 0x000ea8000c1e1900 */
[----:B------:R-:W3:Y:S04]  /*02f0*/  LDG.E R25, desc[UR8][R2.64+0x4] ;  /* 0x0000040802197981 */ /* 0x000ee8000c1e1900 */
[----:B------:R-:W4:Y:S04]  /*0300*/  LDG.E R23, desc[UR8][R4.64+0x8] ;  /* 0x0000080804177981 */ /* 0x000f28000c1e1900 */
[----:B------:R-:W4:Y:S04]  /*0310*/  LDG.E R22, desc[UR8][R2.64+0x8] ;  /* 0x0000080802167981 */ /* 0x000f28000c1e1900 */
[----:B------:R-:W5:Y:S04]  /*0320*/  LDG.E R18, desc[UR8][R4.64+0xc] ;  /* 0x00000c0804127981 */ /* 0x000f68000c1e1900 */
[----:B------:R-:W5:Y:S04]  /*0330*/  LDG.E R19, desc[UR8][R2.64+0xc] ;  /* 0x00000c0802137981 */ /* 0x000f68000c1e1900 */
[----:B------:R-:W5:Y:S04]  /*0340*/  LDG.E R16, desc[UR8][R4.64+0x10] ;  /* 0x0000100804107981 */ /* 0x000f68000c1e1900 */
[----:B------:R-:W5:Y:S01]  /*0350*/  LDG.E R17, desc[UR8][R2.64+0x10] ;  /* 0x0000100802117981 */ /* 0x000f62000c1e1900 */
[----:B--2---:R-:W-:-:S03]  /*0360*/  FFMA R15, R15, R24, R14 ;  /* 0x000000180f0f7223 */ /* 0x004fc6000000000e */
[----:B------:R-:W2:Y:S01]  /*0370*/  LDG.E R14, desc[UR8][R4.64+0x14] ;  /* 0x00001408040e7981 */ /* 0x000ea2000c1e1900 */
[----:B---3--:R-:W-:-:S03]  /*0380*/  FFMA R26, R26, R25, R15 ;  /* 0x000000191a1a7223 */ /* 0x008fc6000000000f */
[----:B------:R-:W2:Y:S04]  /*0390*/  LDG.E R15, desc[UR8][R2.64+0x14] ;  /* 0x00001408020f7981 */ /* 0x000ea8000c1e1900 */
[----:B------:R-:W3:Y:S01]  /*03a0*/  LDG.E R24, desc[UR8][R4.64+0x20] ;  /* 0x0000200804187981 */ /* 0x000ee2000c1e1900 */
[----:B----4-:R-:W-:-:S03]  /*03b0*/  FFMA R25, R23, R22, R26 ;  /* 0x0000001617197223 */ /* 0x010fc6000000001a */
[----:B------:R-:W4:Y:S04]  /*03c0*/  LDG.E R22, desc[UR8][R4.64+0x18] ;  /* 0x0000180804167981 */ /* 0x000f28000c1e1900 */
[----:B------:R-:W4:Y:S01]  /*03d0*/  LDG.E R23, desc[UR8][R2.64+0x18] ;  /* 0x0000180802177981 */ /* 0x000f22000c1e1900 */
[----:B-----5:R-:W-:-:S03]  /*03e0*/  FFMA R25, R18, R19, R25 ;  /* 0x0000001312197223 */ /* 0x020fc60000000019 */
[----:B------:R-:W5:Y:S04]  /*03f0*/  LDG.E R18, desc[UR8][R4.64+0x1c] ;  /* 0x00001c0804127981 */ /* 0x000f68000c1e1900 */
[----:B------:R-:W5:Y:S01]  /*0400*/  LDG.E R19, desc[UR8][R2.64+0x1c] ;  /* 0x00001c0802137981 */ /* 0x000f62000c1e1900 */
[----:B------:R-:W-:-:S03]  /*0410*/  FFMA R27, R16, R17, R25 ;  /* 0x00000011101b7223 */ /* 0x000fc60000000019 */
[----:B------:R-:W3:Y:S04]  /*0420*/  LDG.E R25, desc[UR8][R2.64+0x20] ;  /* 0x0000200802197981 */ /* 0x000ee8000c1e1900 */
[----:B------:R-:W3:Y:S04]  /*0430*/  LDG.E R16, desc[UR8][R4.64+0x24] ;  /* 0x0000240804107981 */ /* 0x000ee8000c1e1900 */
[----:B------:R-:W3:Y:S04]  /*0440*/  LDG.E R17, desc[UR8][R2.64+0x24] ;  /* 0x0000240802117981 */ /* 0x000ee8000c1e1900 */
[----:B------:R-:W3:Y:S01]  /*0450*/  LDG.E R26, desc[UR8][R4.64+0x3c] ;  /* 0x00003c08041a7981 */ /* 0x000ee2000c1e1900 */
[----:B--2---:R-:W-:-:S03]  /*0460*/  FFMA R15, R14, R15, R27 ;  /* 0x0000000f0e0f7223 */ /* 0x004fc6000000001b */
[----:B------:R-:W2:Y:S04]  /*0470*/  LDG.E R14, desc[UR8][R2.64+0x28] ;  /* 0x00002808020e7981 */ /* 0x000ea8000c1e1900 */
[----:B------:R-:W2:Y:S01]  /*0480*/  LDG.E R27, desc[UR8][R2.64+0x3c] ;  /* 0x00003c08021b7981 */ /* 0x000ea2000c1e1900 */
[----:B----4-:R-:W-:-:S03]  /*0490*/  FFMA R23, R22, R23, R15 ;  /* 0x0000001716177223 */ /* 0x010fc6000000000f */
[----:B------:R-:W2:Y:S04]  /*04a0*/  LDG.E R15, desc[UR8][R4.64+0x28] ;  /* 0x00002808040f7981 */ /* 0x000ea8000c1e1900 */
[----:B------:R-:W4:Y:S01]  /*04b0*/  LDG.E R22, desc[UR8][R4.64+0x30] ;  /* 0x0000300804167981 */ /* 0x000f22000c1e1900 */
[----:B-----5:R-:W-:-:S03]  /*04c0*/  FFMA R23, R18, R19, R23 ;  /* 0x0000001312177223 */ /* 0x020fc60000000017 */
[----:B------:R-:W5:Y:S01]  /*04d0*/  LDG.E R18, desc[UR8][R4.64+0x2c] ;  /* 0x00002c0804127981 */ /* 0x000f62000c1e1900 */
[----:B---3--:R-:W-:-:S03]  /*04e0*/  FFMA R25, R24, R25, R23 ;  /* 0x0000001918197223 */ /* 0x008fc60000000017 */
[----:B------:R-:W5:Y:S04]  /*04f0*/  LDG.E R19, desc[UR8][R2.64+0x2c] ;  /* 0x00002c0802137981 */ /* 0x000f68000c1e1900 */
[----:B------:R-:W4:Y:S01]  /*0500*/  LDG.E R23, desc[UR8][R2.64+0x30] ;  /* 0x0000300802177981 */ /* 0x000f22000c1e1900 */
[----:B------:R-:W-:-:S03]  /*0510*/  FFMA R28, R16, R17, R25 ;  /* 0x00000011101c7223 */ /* 0x000fc60000000019 */
[----:B------:R-:W3:Y:S04]  /*0520*/  LDG.E R24, desc[UR8][R4.64+0x34] ;  /* 0x0000340804187981 */ /* 0x000ee8000c1e1900 */
[----:B------:R-:W3:Y:S04]  /*0530*/  LDG.E R25, desc[UR8][R2.64+0x34] ;  /* 0x0000340802197981 */ /* 0x000ee8000c1e1900 */
[----:B------:R-:W3:Y:S04]  /*0540*/  LDG.E R16, desc[UR8][R4.64+0x38] ;  /* 0x0000380804107981 */ /* 0x000ee8000c1e1900 */
[----:B------:R-:W3:Y:S01]  /*0550*/  LDG.E R17, desc[UR8][R2.64+0x38] ;  /* 0x0000380802117981 */ /* 0x000ee2000c1e1900 */
[----:B------:R-:W-:-:S04]  /*0560*/  IADD3 R12, PT, PT, R12, 0x10, RZ ;  /* 0x000000100c0c7810 */ /* 0x000fc80007ffe0ff */
[----:B------:R-:W-:Y:S02]  /*0570*/  ISETP.NE.AND P0, PT, R12, RZ, PT ;  /* 0x000000ff0c00720c */ /* 0x000fe40003f05270 */
[----:B------:R-:W-:Y:S02]  /*0580*/  IADD3 R13, PT, PT, R13, 0x10, RZ ;  /* 0x000000100d0d7810 */ /* 0x000fe40007ffe0ff */
[----:B------:R-:W-:Y:S01]  /*0590*/  IADD3 R11, PT, PT, R11, 0x10, RZ ;  /* 0x000000100b0b7810 */ /* 0x000fe20007ffe0ff */
[----:B--2---:R-:W-:-:S04]  /*05a0*/  FFMA R15, R15, R14, R28 ;  /* 0x0000000e0f0f7223 */ /* 0x004fc8000000001c */
[----:B-----5:R-:W-:-:S04]  /*05b0*/  FFMA R15, R18, R19, R15 ;  /* 0x00000013120f7223 */ /* 0x020fc8000000000f */
[----:B----4-:R-:W-:-:S04]  /*05c0*/  FFMA R15, R22, R23, R15 ;  /* 0x00000017160f7223 */ /* 0x010fc8000000000f */
[----:B---3--:R-:W-:-:S04]  /*05d0*/  FFMA R15, R24, R25, R15 ;  /* 0x00000019180f7223 */ /* 0x008fc8000000000f */
[----:B------:R-:W-:-:S04]  /*05e0*/  FFMA R15, R16, R17, R15 ;  /* 0x00000011100f7223 */ /* 0x000fc8000000000f */
[----:B------:R-:W-:Y:S01]  /*05f0*/  FFMA R14, R26, R27, R15 ;  /* 0x0000001b1a0e7223 */ /* 0x000fe2000000000f */
[----:B------:R-:W-:Y:S06]  /*0600*/  @P0 BRA `(.L_x_67) ;  /* 0xfffffffc001c0947 */ /* 0x000fec000383ffff */
[----:B------:R-:W-:-:S07]  /*0610*/  MOV R11, R6 ;  /* 0x00000006000b7202 */ /* 0x000fce0000000f00 */
.L_x_66:
[----:B------:R-:W-:-:S13]  /*0620*/  ISETP.NE.AND P0, PT, R20, RZ, PT ;  /* 0x000000ff1400720c */ /* 0x000fda0003f05270 */
[----:B------:R-:W-:Y:S05]  /*0630*/  @!P0 BRA `(.L_x_68) ;  /* 0x0000000400388947 */ /* 0x000fea0003800000 */
[----:B------:R-:W-:Y:S02]  /*0640*/  IADD3 R2, PT, PT, R20, -0x1, RZ ;  /* 0xffffffff14027810 */ /* 0x000fe40007ffe0ff */
[----:B------:R-:W-:Y:S02]  /*0650*/  ISETP.NE.AND P1, PT, R21, RZ, PT ;  /* 0x000000ff1500720c */ /* 0x000fe40003f25270 */
[----:B------:R-:W-:-:S13]  /*0660*/  ISETP.GE.U32.AND P0, PT, R2, 0x7, PT ;  /* 0x000000070200780c */ /* 0x000fda0003f06070 */
[----:B------:R-:W-:Y:S05]  /*0670*/  @!P0 BRA `(.L_x_69) ;  /* 0x00000000007c8947 */ /* 0x000fea0003800000 */
[----:B------:R-:W0:Y:S01]  /*0680*/  LDC.64 R2, c[0x0][0x380] ;  /* 0x0000e000ff027b82 */ /* 0x000e220000000a00 */
[----:B------:R-:W-:Y:S02]  /*0690*/  IADD3 R13, PT, PT, R10, R11, RZ ;  /* 0x0000000b0a0d7210 */ /* 0x000fe40007ffe0ff */
[----:B------:R-:W-:-:S05]  /*06a0*/  IADD3 R15, PT, PT, R11, UR5, RZ ;  /* 0x000000050b0f7c10 */ /* 0x000fca000fffe0ff */
        /* <DEDUP_REMOVED lines=12> */
[----:B------:R-:W5:Y:S04]  /*0770*/  LDG.E R22, desc[UR8][R4.64+0x10] ;  /* 0x0000100804167981 */ /* 0x000f68000c1e1900 */
[----:B------:R-:W5:Y:S04]  /*0780*/  LDG.E R27, desc[UR8][R4.64+0x18] ;  /* 0x00001808041b7981 */ /* 0x000f68000c1e1900 */
[----:B------:R-:W5:Y:S04]  /*0790*/  LDG.E R25, desc[UR8][R2.64+0x1c] ;  /* 0x00001c0802197981 */ /* 0x000f68000c1e1900 */
[----:B------:R-:W5:Y:S01]  /*07a0*/  LDG.E R26, desc[UR8][R4.64+0x1c] ;  /* 0x00001c08041a7981 */ /* 0x000f62000c1e1900 */
[----:B--2---:R-:W-:-:S03]  /*07b0*/  FFMA R29, R23, R24, R14 ;  /* 0x00000018171d7223 */ /* 0x004fc6000000000e */
[----:B------:R-:W2:Y:S04]  /*07c0*/  LDG.E R23, desc[UR8][R2.64+0x14] ;  /* 0x0000140802177981 */ /* 0x000ea8000c1e1900 */
[----:B------:R-:W2:Y:S04]  /*07d0*/  LDG.E R24, desc[UR8][R4.64+0x14] ;  /* 0x0000140804187981 */ /* 0x000ea8000c1e1900 */
[----:B------:R-:W2:Y:S01]  /*07e0*/  LDG.E R14, desc[UR8][R2.64+0x18] ;  /* 0x00001808020e7981 */ /* 0x000ea2000c1e1900 */
[----:B---3--:R-:W-:-:S04]  /*07f0*/  FFMA R12, R12, R13, R29 ;  /* 0x0000000d0c0c7223 */ /* 0x008fc8000000001d */
[----:B----4-:R-:W-:-:S04]  /*0800*/  FFMA R12, R15, R16, R12 ;  /* 0x000000100f0c7223 */ /* 0x010fc8000000000c */
[----:B-----5:R-:W-:-:S04]  /*0810*/  FFMA R12, R17, R18, R12 ;  /* 0x00000012110c7223 */ /* 0x020fc8000000000c */
[----:B------:R-:W-:Y:S01]  /*0820*/  FFMA R12, R19, R22, R12 ;  /* 0x00000016130c7223 */ /* 0x000fe2000000000c */
[----:B------:R-:W-:-:S03]  /*0830*/  IADD3 R11, PT, PT, R11, 0x8, RZ ;  /* 0x000000080b0b7810 */ /* 0x000fc60007ffe0ff */
[----:B--2---:R-:W-:-:S04]  /*0840*/  FFMA R23, R23, R24, R12 ;  /* 0x0000001817177223 */ /* 0x004fc8000000000c */
[----:B------:R-:W-:-:S04]  /*0850*/  FFMA R14, R14, R27, R23 ;  /* 0x0000001b0e0e7223 */ /* 0x000fc80000000017 */
[----:B------:R-:W-:-:S07]  /*0860*/  FFMA R14, R25, R26, R14 ;  /* 0x0000001a190e7223 */ /* 0x000fce000000000e */
.L_x_69:
        /* <DEDUP_REMOVED lines=14> */
[----:B------:R-:W4:Y:S04]  /*0950*/  LDG.E R15, desc[UR8][R4.64+0x4] ;  /* 0x00000408040f7981 */ /* 0x000f28000c1e1900 */
[----:B------:R-:W4:Y:S04]  /*0960*/  LDG.E R16, desc[UR8][R2.64+0x4] ;  /* 0x0000040802107981 */ /* 0x000f28000c1e1900 */
[----:B------:R-:W3:Y:S04]  /*0970*/  LDG.E R18, desc[UR8][R2.64+0x8] ;  /* 0x0000080802127981 */ /* 0x000ee8000c1e1900 */
[----:B------:R-:W5:Y:S04]  /*0980*/  LDG.E R19, desc[UR8][R4.64+0xc] ;  /* 0x00000c0804137981 */ /* 0x000f68000c1e1900 */
[----:B------:R-:W5:Y:S01]  /*0990*/  LDG.E R22, desc[UR8][R2.64+0xc] ;  /* 0x00000c0802167981 */ /* 0x000f62000c1e1900 */
[----:B------:R-:W-:Y:S01]  /*09a0*/  IADD3 R11, PT, PT, R11, 0x4, RZ ;  /* 0x000000040b0b7810 */ /* 0x000fe20007ffe0ff */
[----:B--2---:R-:W-:-:S04]  /*09b0*/  FFMA R12, R13, R12, R14 ;  /* 0x0000000c0d0c7223 */ /* 0x004fc8000000000e */
[----:B----4-:R-:W-:-:S04]  /*09c0*/  FFMA R12, R15, R16, R12 ;  /* 0x000000100f0c7223 */ /* 0x010fc8000000000c */
[----:B---3--:R-:W-:-:S04]  /*09d0*/  FFMA R12, R17, R18, R12 ;  /* 0x00000012110c7223 */ /* 0x008fc8000000000c */
[----:B-----5:R-:W-:-:S07]  /*09e0*/  FFMA R14, R19, R22, R12 ;  /* 0x00000016130e7223 */ /* 0x020fce000000000c */
.L_x_70:
[----:B------:R-:W-:Y:S05]  /*09f0*/  @!P1 BRA `(.L_x_68) ;  /* 0x0000000000489947 */ /* 0x000fea0003800000 */
[----:B------:R-:W0:Y:S01]  /*0a00*/  LDC.64 R4, c[0x0][0x380] ;  /* 0x0000e000ff047b82 */ /* 0x000e220000000a00 */
[----:B------:R-:W-:Y:S02]  /*0a10*/  IADD3 R13, PT, PT, R10, R11, RZ ;  /* 0x0000000b0a0d7210 */ /* 0x000fe40007ffe0ff */
[----:B------:R-:W-:-:S05]  /*0a20*/  IADD3 R11, PT, PT, R11, UR5, RZ ;  /* 0x000000050b0b7c10 */ /* 0x000fca000fffe0ff */
[----:B------:R-:W1:Y:S01]  /*0a30*/  LDC.64 R2, c[0x0][0x388] ;  /* 0x0000e200ff027b82 */ /* 0x000e620000000a00 */
[----:B0-----:R-:W-:-:S04]  /*0a40*/  IMAD.WIDE R4, R13, 0x4, R4 ;  /* 0x000000040d047825 */ /* 0x001fc800078e0204 */
[----:B-1----:R-:W-:Y:S02]  /*0a50*/  IMAD.WIDE R2, R11, 0x4, R2 ;  /* 0x000000040b027825 */ /* 0x002fe400078e0202 */
[----:B------:R-:W2:Y:S04]  /*0a60*/  LDG.E R11, desc[UR8][R4.64] ;  /* 0x00000008040b7981 */ /* 0x000ea8000c1e1900 */
[----:B------:R-:W2:Y:S01]  /*0a70*/  LDG.E R10, desc[UR8][R2.64] ;  /* 0x00000008020a7981 */ /* 0x000ea2000c1e1900 */
[----:B------:R-:W-:Y:S01]  /*0a80*/  ISETP.NE.AND P0, PT, R8, 0x1, PT ;  /* 0x000000010800780c */ /* 0x000fe20003f05270 */
[----:B--2---:R-:W-:-:S12]  /*0a90*/  FFMA R14, R11, R10, R14 ;  /* 0x0000000a0b0e7223 */ /* 0x004fd8000000000e */
[----:B------:R-:W-:Y:S05]  /*0aa0*/  @!P0 BRA `(.L_x_68) ;  /* 0x00000000001c8947 */ /* 0x000fea0003800000 */
[----:B------:R-:W-:Y:S01]  /*0ab0*/  ISETP.NE.AND P0, PT, R8, 0x2, PT ;  /* 0x000000020800780c */ /* 0x000fe20003f05270 */
[----:B------:R-:W2:Y:S04]  /*0ac0*/  LDG.E R11, desc[UR8][R4.64+0x4] ;  /* 0x00000408040b7981 */ /* 0x000ea8000c1e1900 */
[----:B------:R-:W2:Y:S08]  /*0ad0*/  LDG.E R10, desc[UR8][R2.64+0x4] ;  /* 0x00000408020a7981 */ /* 0x000eb0000c1e1900 */
[----:B------:R-:W3:Y:S04]  /*0ae0*/  @P0 LDG.E R13, desc[UR8][R4.64+0x8] ;  /* 0x00000808040d0981 */ /* 0x000ee8000c1e1900 */
[----:B------:R-:W3:Y:S01]  /*0af0*/  @P0 LDG.E R12, desc[UR8][R2.64+0x8] ;  /* 0x00000808020c0981 */ /* 0x000ee2000c1e1900 */
[----:B--2---:R-:W-:-:S04]  /*0b00*/  FFMA R14, R11, R10, R14 ;  /* 0x0000000a0b0e7223 */ /* 0x004fc8000000000e */
[----:B---3--:R-:W-:-:S07]  /*0b10*/  @P0 FFMA R14, R13, R12, R14 ;  /* 0x0000000c0d0e0223 */ /* 0x008fce000000000e */
.L_x_68:
[----:B------:R-:W-:Y:S05]  /*0b20*/  BRA.U UP1, `(.L_x_71) ;  /* 0xfffffff5019c7547 */ /* 0x000fea000b83ffff */
.L_x_65:
[----:B------:R-:W0:Y:S08]  /*0b30*/  LDC.64 R4, c[0x0][0x3a0] ;  /* 0x0000e800ff047b82 */ /* 0x000e300000000a00 */
[----:B------:R-:W1:Y:S01]  /*0b40*/  LDC.64 R2, c[0x0][0x390] ;  /* 0x0000e400ff027b82 */ /* 0x000e620000000a00 */
[----:B0-----:R-:W-:-:S04]  /*0b50*/  IMAD R7, R4, UR6, R7 ;  /* 0x0000000604077c24 */ /* 0x001fc8000f8e0207 */
[----:B------:R-:W-:-:S04]  /*0b60*/  IMAD R7, R7, R5, R0 ;  /* 0x0000000507077224 */ /* 0x000fc800078e0200 */
[----:B-1----:R-:W-:-:S05]  /*0b70*/  IMAD.WIDE R2, R7, 0x4, R2 ;  /* 0x0000000407027825 */ /* 0x002fca00078e0202 */
[----:B------:R-:W-:Y:S01]  /*0b80*/  STG.E desc[UR8][R2.64], R14 ;  /* 0x0000000e02007986 */ /* 0x000fe2000c101908 */
[----:B------:R-:W-:Y:S05]  /*0b90*/  EXIT ;  /* 0x000000000000794d */ /* 0x000fea0003800000 */
.L_x_72:
        /* <DEDUP_REMOVED lines=14> */
.L_x_87:


//--------------------- .text._Z14cudaMatrixMultPfS_S_ii --------------------------
	.section	.text._Z14cudaMatrixMultPfS_S_ii,"ax",@progbits
	.align	128
        .global         _Z14cudaMatrixMultPfS_S_ii
        .type           _Z14cudaMatrixMultPfS_S_ii,@function
        .size           _Z14cudaMatrixMultPfS_S_ii,(.L_x_88 - _Z14cudaMatrixMultPfS_S_ii)
        .other          _Z14cudaMatrixMultPfS_S_ii,@"STO_CUDA_ENTRY STV_DEFAULT"
_Z14cudaMatrixMultPfS_S_ii:
.text._Z14cudaMatrixMultPfS_S_ii:
[----:B------:R-:W-:Y:S01]  /*0000*/  LDC R1, c[0x0][0x37c] ;  /* 0x0000df00ff017b82 */ /* 0x000fe20000000800 */
[----:B------:R-:W0:Y:S07]  /*0010*/  S2R R3, SR_TID.X ;  /* 0x0000000000037919 */ /* 0x000e2e0000002100 */
[----:B------:R-:W1:Y:S01]  /*0020*/  S2UR UR4, SR_CTAID.Y ;  /* 0x00000000000479c3 */ /* 0x000e620000002600 */
[----:B------:R-:W2:Y:S07]  /*0030*/  S2R R9, SR_TID.Y ;  /* 0x0000000000097919 */ /* 0x000eae0000002200 */
[----:B------:R-:W0:Y:S08]  /*0040*/  S2UR UR6, SR_CTAID.X ;  /* 0x00000000000679c3 */ /* 0x000e300000002500 */
[----:B------:R-:W0:Y:S01]  /*0050*/  LDC R4, c[0x0][0x360] ;  /* 0x0000d800ff047b82 */ /* 0x000e220000000800 */
[----:B------:R-:W1:Y:S07]  /*0060*/  LDCU UR5, c[0x0][0x364] ;  /* 0x00006c80ff0577ac */ /* 0x000e6e0008000800 */
[----:B------:R-:W3:Y:S01]  /*0070*/  LDC R0, c[0x0][0x398] ;  /* 0x0000e600ff007b82 */ /* 0x000ee20000000800 */
[----:B-1----:R-:W-:Y:S01]  /*0080*/  UIMAD UR4, UR4, UR5, URZ ;  /* 0x00000005040472a4 */ /* 0x002fe2000f8e02ff */
[----:B0-----:R-:W-:-:S05]  /*0090*/  IMAD R4, R4, UR6, R3 ;  /* 0x0000000604047c24 */ /* 0x001fca000f8e0203 */
[----:B--2---:R-:W-:-:S04]  /*00a0*/  IADD3 R3, PT, PT, R9, UR4, RZ ;  /* 0x0000000409037c10 */ /* 0x004fc8000fffe0ff */
[----:B------:R-:W-:-:S04]  /*00b0*/  VIMNMX R5, PT, PT, R4, R3, !PT ;  /* 0x0000000304057248 */ /* 0x000fc80007fe0100 */
[----:B---3--:R-:W-:-:S13]  /*00c0*/  ISETP.GE.AND P0, PT, R5, R0, PT ;  /* 0x000000000500720c */ /* 0x008fda0003f06270 */
[----:B------:R-:W-:Y:S05]  /*00d0*/  @P0 EXIT ;  /* 0x000000000000094d */ /* 0x000fea0003800000 */
[C---:B------:R-:W-:Y:S01]  /*00e0*/  ISETP.GE.U32.AND P1, PT, R0.reuse, 0x8, PT ;  /* 0x000000080000780c */ /* 0x040fe20003f26070 */
[----:B------:R-:W0:Y:S01]  /*00f0*/  LDCU.64 UR8, c[0x0][0x358] ;  /* 0x00006b00ff0877ac */ /* 0x000e220008000a00 */
[----:B------:R-:W-:Y:S01]  /*0100*/  LOP3.LUT R2, R0, 0x7, RZ, 0xc0, !PT ;  /* 0x0000000700027812 */ /* 0x000fe200078ec0ff */
[----:B------:R-:W-:Y:S02]  /*0110*/  HFMA2 R10, -RZ, RZ, 0, 0 ;  /* 0x00000000ff0a7431 */ /* 0x000fe400000001ff */
[----:B------:R-:W-:Y:S01]  /*0120*/  IMAD R4, R4, R0, RZ ;  /* 0x0000000004047224 */ /* 0x000fe200078e02ff */
[----:B------:R-:W-:Y:S02]  /*0130*/  MOV R7, RZ ;  /* 0x000000ff00077202 */ /* 0x000fe40000000f00 */
[----:B------:R-:W-:-:S05]  /*0140*/  ISETP.NE.AND P0, PT, R2, RZ, PT ;  /* 0x000000ff0200720c */ /* 0x000fca0003f05270 */
[----:B------:R-:W-:Y:S08]  /*0150*/  @!P1 BRA `(.L_x_73) ;  /* 0x0000000000fc9947 */ /* 0x000ff00003800000 */
[----:B------:R-:W1:Y:S01]  /*0160*/  LDCU.64 UR6, c[0x0][0x380] ;  /* 0x00007000ff0677ac */ /* 0x000e620008000a00 */
[C---:B------:R-:W-:Y:S01]  /*0170*/  LOP3.LUT R7, R0.reuse, 0x7ffffff8, RZ, 0xc0, !PT ;  /* 0x7ffffff800077812 */ /* 0x040fe200078ec0ff */
[C-C-:B------:R-:W-:Y:S01]  /*0180*/  IMAD R11, R0.reuse, 0x3, R3.reuse ;  /* 0x00000003000b7824 */ /* 0x140fe200078e0203 */
[CC--:B------:R-:W-:Y:S01]  /*0190*/  LEA R5, R0.reuse, R3.reuse, 0x1 ;  /* 0x0000000300057211 */ /* 0x0c0fe200078e08ff */
[C-C-:B------:R-:W-:Y:S01]  /*01a0*/  IMAD R15, R0.reuse, 0x5, R3.reuse ;  /* 0x00000005000f7824 */ /* 0x140fe200078e0203 */
[CC--:B------:R-:W-:Y:S01]  /*01b0*/  LEA R13, R0.reuse, R3.reuse, 0x2 ;  /* 0x00000003000d7211 */ /* 0x0c0fe200078e10ff */
[C-C-:B------:R-:W-:Y:S01]  /*01c0*/  IMAD R17, R0.reuse, 0x6, R3.reuse ;  /* 0x0000000600117824 */ /* 0x140fe200078e0203 */
[----:B------:R-:W-:Y:S01]  /*01d0*/  MOV R10, RZ ;  /* 0x000000ff000a7202 */ /* 0x000fe20000000f00 */
[----:B------:R-:W-:Y:S01]  /*01e0*/  IMAD R25, R0, 0x7, R3 ;  /* 0x0000000700197824 */ /* 0x000fe200078e0203 */
[----:B------:R-:W-:Y:S02]  /*01f0*/  MOV R8, R4 ;  /* 0x0000000400087202 */ /* 0x000fe40000000f00 */
[----:B------:R-:W-:-:S02]  /*0200*/  MOV R29, R3 ;  /* 0x00000003001d7202 */ /* 0x000fc40000000f00 */
[----:B------:R-:W-:Y:S02]  /*0210*/  IADD3 R6, PT, PT, -R7, RZ, RZ ;  /* 0x000000ff07067210 */ /* 0x000fe40007ffe1ff */
[----:B------:R-:W-:Y:S01]  /*0220*/  IADD3 R9, PT, PT, R0, UR4, R9 ;  /* 0x0000000400097c10 */ /* 0x000fe2000fffe009 */
[----:B-1----:R-:W-:-:S04]  /*0230*/  UIADD3 UR5, UP0, UPT, UR6, 0x10, URZ ;  /* 0x0000001006057890 */ /* 0x002fc8000ff1e0ff */
[----:B------:R-:W-:-:S12]  /*0240*/  UIADD3.X UR4, UPT, UPT, URZ, UR7, URZ, UP0, !UPT ;  /* 0x00000007ff047290 */ /* 0x000fd800087fe4ff */
.L_x_74:
[----:B------:R-:W1:Y:S01]  /*0250*/  LDC.64 R18, c[0x0][0x388] ;  /* 0x0000e200ff127b82 */ /* 0x000e620000000a00 */
[----:B------:R-:W-:Y:S02]  /*0260*/  MOV R20, UR5 ;  /* 0x0000000500147c02 */ /* 0x000fe40008000f00 */
[----:B------:R-:W-:-:S03]  /*0270*/  MOV R21, UR4 ;  /* 0x0000000400157c02 */ /* 0x000fc60008000f00 */
[----:B------:R-:W-:-:S05]  /*0280*/  IMAD.WIDE R20, R8, 0x4, R20 ;  /* 0x0000000408147825 */ /* 0x000fca00078e0214 */
[----:B0-----:R-:W2:Y:S04]  /*0290*/  LDG.E R12, desc[UR8][R20.64+-0x10] ;  /* 0xfffff008140c7981 */ /* 0x001ea8000c1e1900 */
[----:B------:R-:W3:Y:S04]  /*02a0*/  LDG.E R14, desc[UR8][R20.64+-0xc] ;  /* 0xfffff408140e7981 */ /* 0x000ee8000c1e1900 */
[----:B------:R-:W4:Y:S01]  /*02b0*/  LDG.E R28, desc[UR8][R20.64+-0x8] ;  /* 0xfffff808141c7981 */ /* 0x000f22000c1e1900 */
[----:B-1----:R-:W-:-:S03]  /*02c0*/  IMAD.WIDE.U32 R22, R29, 0x4, R18 ;  /* 0x000000041d167825 */ /* 0x002fc600078e0012 */
[----:B------:R-:W5:Y:S04]  /*02d0*/  LDG.E R16, desc[UR8][R20.64+-0x4] ;  /* 0xfffffc0814107981 */ /* 0x000f68000c1e1900 */
[----:B------:R-:W2:Y:S01]  /*02e0*/  LDG.E R23, desc[UR8][R22.64] ;  /* 0x0000000816177981 */ /* 0x000ea2000c1e1900 */
[----:B------:R-:W-:-:S04]  /*02f0*/  IMAD.WIDE.U32 R26, R9, 0x4, R18 ;  /* 0x00000004091a7825 */ /* 0x000fc800078e0012 */
[----:B--2---:R-:W-:Y:S01]  /*0300*/  FFMA R10, R12, R23, R10 ;  /* 0x000000170c0a7223 */ /* 0x004fe2000000000a */
[--C-:B------:R-:W-:Y:S01]  /*0310*/  IMAD.WIDE.U32 R22, R5, 0x4, R18.reuse ;  /* 0x0000000405167825 */ /* 0x100fe200078e0012 */
[----:B------:R0:W3:Y:S05]  /*0320*/  LDG.E R12, desc[UR8][R26.64] ;  /* 0x000000081a0c7981 */ /* 0x0000ea000c1e1900 */
[----:B------:R-:W4:Y:S01]  /*0330*/  LDG.E R23, desc[UR8][R22.64] ;  /* 0x0000000816177981 */ /* 0x000f22000c1e1900 */
[----:B0-----:R-:W-:-:S05]  /*0340*/  IMAD.WIDE.U32 R26, R11, 0x4, R18 ;  /* 0x000000040b1a7825 */ /* 0x001fca00078e0012 */
[----:B------:R0:W5:Y:S02]  /*0350*/  LDG.E R24, desc[UR8][R26.64] ;  /* 0x000000081a187981 */ /* 0x000164000c1e1900 */
[----:B0-----:R-:W-:-:S04]  /*0360*/  IMAD.WIDE.U32 R26, R13, 0x4, R18 ;  /* 0x000000040d1a7825 */ /* 0x001fc800078e0012 */
[----:B---3--:R-:W-:Y:S02]  /*0370*/  FFMA R10, R14, R12, R10 ;  /* 0x0000000c0e0a7223 */ /* 0x008fe4000000000a */
[----:B------:R-:W2:Y:S02]  /*0380*/  LDG.E R14, desc[UR8][R20.64+0x4] ;  /* 0x00000408140e7981 */ /* 0x000ea4000c1e1900 */
[----:B----4-:R-:W-:Y:S01]  /*0390*/  FFMA R10, R28, R23, R10 ;  /* 0x000000171c0a7223 */ /* 0x010fe2000000000a */
[----:B------:R-:W-:Y:S01]  /*03a0*/  IMAD.WIDE.U32 R22, R15, 0x4, R18 ;  /* 0x000000040f167825 */ /* 0x000fe200078e0012 */
[----:B------:R-:W3:Y:S04]  /*03b0*/  LDG.E R12, desc[UR8][R20.64+0x8] ;  /* 0x00000808140c7981 */ /* 0x000ee8000c1e1900 */
[----:B------:R-:W4:Y:S01]  /*03c0*/  LDG.E R28, desc[UR8][R20.64+0xc] ;  /* 0x00000c08141c7981 */ /* 0x000f22000c1e1900 */
[----:B-----5:R-:W-:-:S03]  /*03d0*/  FFMA R10, R16, R24, R10 ;  /* 0x00000018100a7223 */ /* 0x020fc6000000000a */
[----:B------:R-:W2:Y:S04]  /*03e0*/  LDG.E R23, desc[UR8][R22.64] ;  /* 0x0000000816177981 */ /* 0x000ea8000c1e1900 */
[----:B------:R0:W5:Y:S04]  /*03f0*/  LDG.E R24, desc[UR8][R26.64] ;  /* 0x000000081a187981 */ /* 0x000168000c1e1900 */
[----:B------:R-:W5:Y:S01]  /*0400*/  LDG.E R16, desc[UR8][R20.64] ;  /* 0x0000000814107981 */ /* 0x000f62000c1e1900 */
[----:B0-----:R-:W-:-:S04]  /*0410*/  IMAD.WIDE.U32 R26, R17, 0x4, R18 ;  /* 0x00000004111a7825 */ /* 0x001fc800078e0012 */
[----:B------:R-:W-:Y:S02]  /*0420*/  IMAD.WIDE.U32 R18, R25, 0x4, R18 ;  /* 0x0000000419127825 */ /* 0x000fe400078e0012 */
[----:B------:R-:W3:Y:S04]  /*0430*/  LDG.E R27, desc[UR8][R26.64] ;  /* 0x000000081a1b7981 */ /* 0x000ee8000c1e1900 */
[----:B------:R-:W4:Y:S01]  /*0440*/  LDG.E R19, desc[UR8][R18.64] ;  /* 0x0000000812137981 */ /* 0x000f22000c1e1900 */
[----:B------:R-:W-:-:S04]  /*0450*/  IADD3 R6, PT, PT, R6, 0x8, RZ ;  /* 0x0000000806067810 */ /* 0x000fc80007ffe0ff */
[----:B------:R-:W-:Y:S02]  /*0460*/  ISETP.NE.AND P1, PT, R6, RZ, PT ;  /* 0x000000ff0600720c */ /* 0x000fe40003f25270 */
[C---:B------:R-:W-:Y:S02]  /*0470*/  LEA R9, R0.reuse, R9, 0x3 ;  /* 0x0000000900097211 */ /* 0x040fe400078e18ff */
[C---:B------:R-:W-:Y:S02]  /*0480*/  LEA R5, R0.reuse, R5, 0x3 ;  /* 0x0000000500057211 */ /* 0x040fe400078e18ff */
[C---:B------:R-:W-:Y:S02]  /*0490*/  LEA R11, R0.reuse, R11, 0x3 ;  /* 0x0000000b000b7211 */ /* 0x040fe400078e18ff */
[C---:B------:R-:W-:Y:S02]  /*04a0*/  LEA R13, R0.reuse, R13, 0x3 ;  /* 0x0000000d000d7211 */ /* 0x040fe400078e18ff */
[----:B------:R-:W-:-:S02]  /*04b0*/  LEA R15, R0, R15, 0x3 ;  /* 0x0000000f000f7211 */ /* 0x000fc400078e18ff */
[C---:B------:R-:W-:Y:S02]  /*04c0*/  LEA R17, R0.reuse, R17, 0x3 ;  /* 0x0000001100117211 */ /* 0x040fe400078e18ff */
[C---:B------:R-:W-:Y:S02]  /*04d0*/  LEA R25, R0.reuse, R25, 0x3 ;  /* 0x0000001900197211 */ /* 0x040fe400078e18ff */
[----:B------:R-:W-:Y:S02]  /*04e0*/  LEA R29, R0, R29, 0x3 ;  /* 0x0000001d001d7211 */ /* 0x000fe400078e18ff */
[----:B------:R-:W-:Y:S01]  /*04f0*/  IADD3 R8, PT, PT, R8, 0x8, RZ ;  /* 0x0000000808087810 */ /* 0x000fe20007ffe0ff */
[----:B-----5:R-:W-:-:S04]  /*0500*/  FFMA R10, R16, R24, R10 ;  /* 0x00000018100a7223 */ /* 0x020fc8000000000a */
[----:B--2---:R-:W-:-:S04]  /*0510*/  FFMA R10, R14, R23, R10 ;  /* 0x000000170e0a7223 */ /* 0x004fc8000000000a */
[----:B---3--:R-:W-:-:S04]  /*0520*/  FFMA R10, R12, R27, R10 ;  /* 0x0000001b0c0a7223 */ /* 0x008fc8000000000a */
[----:B----4-:R-:W-:Y:S01]  /*0530*/  FFMA R10, R28, R19, R10 ;  /* 0x000000131c0a7223 */ /* 0x010fe2000000000a */
[----:B------:R-:W-:Y:S06]  /*0540*/  @P1 BRA `(.L_x_74) ;  /* 0xfffffffc00401947 */ /* 0x000fec000383ffff */
.L_x_73:
[----:B------:R-:W-:Y:S05]  /*0550*/  @!P0 BRA `(.L_x_75) ;  /* 0x0000000000e48947 */ /* 0x000fea0003800000 */
[----:B------:R-:W-:Y:S02]  /*0560*/  ISETP.GE.U32.AND P0, PT, R2, 0x4, PT ;  /* 0x000000040200780c */ /* 0x000fe40003f06070 */
[----:B------:R-:W-:-:S04]  /*0570*/  LOP3.LUT R6, R0, 0x3, RZ, 0xc0, !PT ;  /* 0x0000000300067812 */ /* 0x000fc800078ec0ff */
[----:B------:R-:W-:-:S07]  /*0580*/  ISETP.NE.AND P1, PT, R6, RZ, PT ;  /* 0x000000ff0600720c */ /* 0x000fce0003f25270 */
[----:B------:R-:W-:Y:S06]  /*0590*/  @!P0 BRA `(.L_x_76) ;  /* 0x0000000000648947 */ /* 0x000fec0003800000 */
[----:B------:R-:W1:Y:S01]  /*05a0*/  LDC.64 R8, c[0x0][0x388] ;  /* 0x0000e200ff087b82 */ /* 0x000e620000000a00 */
[----:B------:R-:W-:Y:S01]  /*05b0*/  IMAD R19, R7, R0, R3 ;  /* 0x0000000007137224 */ /* 0x000fe200078e0203 */
[----:B------:R-:W-:-:S04]  /*05c0*/  IADD3 R5, PT, PT, R4, R7, RZ ;  /* 0x0000000704057210 */ /* 0x000fc80007ffe0ff */
[-C--:B------:R-:W-:Y:S02]  /*05d0*/  IADD3 R17, PT, PT, R19, R0.reuse, RZ ;  /* 0x0000000013117210 */ /* 0x080fe40007ffe0ff */
[----:B------:R-:W2:Y:S02]  /*05e0*/  LDC.64 R12, c[0x0][0x380] ;  /* 0x0000e000ff0c7b82 */ /* 0x000ea40000000a00 */
[----:B------:R-:W-:Y:S01]  /*05f0*/  IADD3 R11, PT, PT, R17, R0, RZ ;  /* 0x00000000110b7210 */ /* 0x000fe20007ffe0ff */
[----:B-1----:R-:W-:-:S04]  /*0600*/  IMAD.WIDE.U32 R18, R19, 0x4, R8 ;  /* 0x0000000413127825 */ /* 0x002fc800078e0008 */
[----:B------:R-:W-:Y:S02]  /*0610*/  IMAD.WIDE.U32 R16, R17, 0x4, R8 ;  /* 0x0000000411107825 */ /* 0x000fe400078e0008 */
[----:B0-----:R-:W3:Y:S02]  /*0620*/  LDG.E R18, desc[UR8][R18.64] ;  /* 0x0000000812127981 */ /* 0x001ee4000c1e1900 */
[----:B--2---:R-:W-:Y:S02]  /*0630*/  IMAD.WIDE R12, R5, 0x4, R12 ;  /* 0x00000004050c7825 */ /* 0x004fe400078e020c */
[----:B------:R-:W2:Y:S02]  /*0640*/  LDG.E R16, desc[UR8][R16.64] ;  /* 0x0000000810107981 */ /* 0x000ea4000c1e1900 */
[C-C-:B------:R-:W-:Y:S01]  /*0650*/  IMAD.WIDE.U32 R14, R11.reuse, 0x4, R8.reuse ;  /* 0x000000040b0e7825 */ /* 0x140fe200078e0008 */
[----:B------:R-:W-:Y:S01]  /*0660*/  IADD3 R11, PT, PT, R11, R0, RZ ;  /* 0x000000000b0b7210 */ /* 0x000fe20007ffe0ff */
[----:B------:R-:W3:Y:S04]  /*0670*/  LDG.E R5, desc[UR8][R12.64] ;  /* 0x000000080c057981 */ /* 0x000ee8000c1e1900 */
[----:B------:R-:W2:Y:S01]  /*0680*/  LDG.E R2, desc[UR8][R12.64+0x4] ;  /* 0x000004080c027981 */ /* 0x000ea2000c1e1900 */
[----:B------:R-:W-:-:S03]  /*0690*/  IMAD.WIDE.U32 R8, R11, 0x4, R8 ;  /* 0x000000040b087825 */ /* 0x000fc600078e0008 */
[----:B------:R-:W4:Y:S04]  /*06a0*/  LDG.E R14, desc[UR8][R14.64] ;  /* 0x000000080e0e7981 */ /* 0x000f28000c1e1900 */
[----:B------:R-:W4:Y:S04]  /*06b0*/  LDG.E R11, desc[UR8][R12.64+0x8] ;  /* 0x000008080c0b7981 */ /* 0x000f28000c1e1900 */
[----:B------:R-:W5:Y:S04]  /*06c0*/  LDG.E R21, desc[UR8][R12.64+0xc] ;  /* 0x00000c080c157981 */ /* 0x000f68000c1e1900 */
[----:B------:R-:W5:Y:S01]  /*06d0*/  LDG.E R8, desc[UR8][R8.64] ;  /* 0x0000000808087981 */ /* 0x000f62000c1e1900 */
[----:B------:R-:W-:Y:S01]  /*06e0*/  IADD3 R7, PT, PT, R7, 0x4, RZ ;  /* 0x0000000407077810 */ /* 0x000fe20007ffe0ff */
[----:B---3--:R-:W-:-:S04]  /*06f0*/  FFMA R5, R5, R18, R10 ;  /* 0x0000001205057223 */ /* 0x008fc8000000000a */
[----:B--2---:R-:W-:-:S04]  /*0700*/  FFMA R2, R2, R16, R5 ;  /* 0x0000001002027223 */ /* 0x004fc80000000005 */
[----:B----4-:R-:W-:-:S04]  /*0710*/  FFMA R2, R11, R14, R2 ;  /* 0x0000000e0b027223 */ /* 0x010fc80000000002 */
[----:B-----5:R-:W-:-:S07]  /*0720*/  FFMA R10, R21, R8, R2 ;  /* 0x00000008150a7223 */ /* 0x020fce0000000002 */
.L_x_76:
[----:B------:R-:W-:Y:S05]  /*0730*/  @!P1 BRA `(.L_x_75) ;  /* 0x00000000006c9947 */ /* 0x000fea0003800000 */
[----:B------:R-:W1:Y:S01]  /*0740*/  LDC.64 R18, c[0x0][0x388] ;  /* 0x0000e200ff127b82 */ /* 0x000e620000000a00 */
[----:B------:R-:W-:Y:S02]  /*0750*/  ISETP.NE.AND P0, PT, R6, 0x1, PT ;  /* 0x000000010600780c */ /* 0x000fe40003f05270 */
[----:B------:R-:W-:-:S04]  /*0760*/  LOP3.LUT R2, R0, 0x1, RZ, 0xc0, !PT ;  /* 0x0000000100027812 */ /* 0x000fc800078ec0ff */
[----:B------:R-:W-:Y:S01]  /*0770*/  ISETP.NE.U32.AND P1, PT, R2, 0x1, PT ;  /* 0x000000010200780c */ /* 0x000fe20003f25070 */
[----:B------:R-:W2:Y:S06]  /*0780*/  LDC.64 R8, c[0x0][0x380] ;  /* 0x0000e000ff087b82 */ /* 0x000eac0000000a00 */
[C---:B------:R-:W-:Y:S01]  /*0790*/  @P0 IMAD R17, R7.reuse, R0, R3 ;  /* 0x0000000007110224 */ /* 0x040fe200078e0203 */
[----:B------:R-:W-:Y:S01]  /*07a0*/  @P0 IADD3 R5, PT, PT, R4, R7, RZ ;  /* 0x0000000704050210 */ /* 0x000fe20007ffe0ff */
[----:B------:R-:W3:Y:S01]  /*07b0*/  LDC.64 R14, c[0x0][0x380] ;  /* 0x0000e000ff0e7b82 */ /* 0x000ee20000000a00 */
[----:B------:R-:W-:-:S02]  /*07c0*/  @P0 IADD3 R7, PT, PT, R7, 0x2, RZ ;  /* 0x0000000207070810 */ /* 0x000fc40007ffe0ff */
[----:B------:R-:W-:-:S05]  /*07d0*/  @P0 IADD3 R11, PT, PT, R17, R0, RZ ;  /* 0x00000000110b0210 */ /* 0x000fca0007ffe0ff */
[----:B------:R-:W4:Y:S01]  /*07e0*/  LDC.64 R12, c[0x0][0x388] ;  /* 0x0000e200ff0c7b82 */ /* 0x000f220000000a00 */
[----:B-1----:R-:W-:-:S04]  /*07f0*/  @P0 IMAD.WIDE.U32 R16, R17, 0x4, R18 ;  /* 0x0000000411100825 */ /* 0x002fc800078e0012 */
[----:B------:R-:W-:Y:S02]  /*0800*/  @P0 IMAD.WIDE.U32 R18, R11, 0x4, R18 ;  /* 0x000000040b120825 */ /* 0x000fe400078e0012 */
[----:B0-----:R-:W5:Y:S02]  /*0810*/  @P0 LDG.E R16, desc[UR8][R16.64] ;  /* 0x0000000810100981 */ /* 0x001f64000c1e1900 */
[----:B--2---:R-:W-:Y:S01]  /*0820*/  @P0 IMAD.WIDE R8, R5, 0x4, R8 ;  /* 0x0000000405080825 */ /* 0x004fe200078e0208 */
[----:B------:R-:W-:Y:S01]  /*0830*/  @!P1 IADD3 R5, PT, PT, R4, R7, RZ ;  /* 0x0000000704059210 */ /* 0x000fe20007ffe0ff */
[----:B------:R-:W2:Y:S02]  /*0840*/  @P0 LDG.E R18, desc[UR8][R18.64] ;  /* 0x0000000812120981 */ /* 0x000ea4000c1e1900 */
[----:B------:R-:W-:Y:S02]  /*0850*/  @!P1 IMAD R7, R7, R0, R3 ;  /* 0x0000000007079224 */ /* 0x000fe400078e0203 */
[----:B------:R-:W5:Y:S01]  /*0860*/  @P0 LDG.E R11, desc[UR8][R8.64] ;  /* 0x00000008080b0981 */ /* 0x000f62000c1e1900 */
[----:B---3--:R-:W-:-:S03]  /*0870*/  @!P1 IMAD.WIDE R14, R5, 0x4, R14 ;  /* 0x00000004050e9825 */ /* 0x008fc600078e020e */
[----:B------:R-:W2:Y:S04]  /*0880*/  @P0 LDG.E R0, desc[UR8][R8.64+0x4] ;  /* 0x0000040808000981 */ /* 0x000ea8000c1e1900 */
[----:B------:R-:W3:Y:S01]  /*0890*/  @!P1 LDG.E R15, desc[UR8][R14.64] ;  /* 0x000000080e0f9981 */ /* 0x000ee2000c1e1900 */
[----:B----4-:R-:W-:-:S06]  /*08a0*/  @!P1 IMAD.WIDE.U32 R12, R7, 0x4, R12 ;  /* 0x00000004070c9825 */ /* 0x010fcc00078e000c */
[----:B------:R-:W3:Y:S01]  /*08b0*/  @!P1 LDG.E R12, desc[UR8][R12.64] ;  /* 0x000000080c0c9981 */ /* 0x000ee2000c1e1900 */
[----:B-----5:R-:W-:-:S04]  /*08c0*/  @P0 FFMA R11, R11, R16, R10 ;  /* 0x000000100b0b0223 */ /* 0x020fc8000000000a */
[----:B--2---:R-:W-:-:S04]  /*08d0*/  @P0 FFMA R10, R0, R18, R11 ;  /* 0x00000012000a0223 */ /* 0x004fc8000000000b */
[----:B---3--:R-:W-:-:S07]  /*08e0*/  @!P1 FFMA R10, R15, R12, R10 ;  /* 0x0000000c0f0a9223 */ /* 0x008fce000000000a */
.L_x_75:
[----:B------:R-:W1:Y:S01]  /*08f0*/  LDC.64 R6, c[0x0][0x390] ;  /* 0x0000e400ff067b82 */ /* 0x000e620000000a00 */
[----:B------:R-:W-:-:S05]  /*0900*/  IADD3 R3, PT, PT, R3, R4, RZ ;  /* 0x0000000403037210 */ /* 0x000fca0007ffe0ff */
[----:B-1----:R-:W-:-:S05]  /*0910*/  IMAD.WIDE R2, R3, 0x4, R6 ;  /* 0x0000000403027825 */ /* 0x002fca00078e0206 */
[----:B0-----:R-:W-:Y:S01]  /*0920*/  STG.E desc[UR8][R2.64], R10 ;  /* 0x0000000a02007986 */ /* 0x001fe2000c101908 */
[----:B------:R-:W-:Y:S05]  /*0930*/  EXIT ;  /* 0x000000000000794d */ /* 0x000fea0003800000 */
.L_x_77:
        /* <DEDUP_REMOVED lines=12> */
.L_x_88:


//--------------------- .text._Z13cudaMatrixAddPfS_S_ii --------------------------
	.section	.text._Z13cudaMatrixAddPfS_S_ii,"ax",@progbits
	.align	128
        .global         _Z13cudaMatrixAddPfS_S_ii
        .type           _Z13cudaMatrixAddPfS_S_ii,@function
        .size           _Z13cudaMatrixAddPfS_S_ii,(.L_x_89 - _Z13cudaMatrixAddPfS_S_ii)
        .other          _Z13cudaMatrixAddPfS_S_ii,@"STO_CUDA_ENTRY STV_DEFAULT"
_Z13cudaMatrixAddPfS_S_ii:
.text._Z13cudaMatrixAddPfS_S_ii:
        /* <DEDUP_REMOVED lines=13> */
[----:B------:R-:W0:Y:S01]  /*00d0*/  LDC.64 R2, c[0x0][0x380] ;  /* 0x0000e000ff027b82 */ /* 0x000e220000000a00 */
[----:B------:R-:W1:Y:S01]  /*00e0*/  LDCU.64 UR4, c[0x0][0x358] ;  /* 0x00006b00ff0477ac */ /* 0x000e620008000a00 */
[----:B------:R-:W-:-:S06]  /*00f0*/  IMAD R9, R0, UR7, R7 ;  /* 0x0000000700097c24 */ /* 0x000fcc000f8e0207 */
[----:B------:R-:W2:Y:S08]  /*0100*/  LDC.64 R4, c[0x0][0x388] ;  /* 0x0000e200ff047b82 */ /* 0x000eb00000000a00 */
[----:B------:R-:W3:Y:S01]  /*0110*/  LDC.64 R6, c[0x0][0x390] ;  /* 0x0000e400ff067b82 */ /* 0x000ee20000000a00 */
[----:B0-----:R-:W-:-:S06]  /*0120*/  IMAD.WIDE R2, R9, 0x4, R2 ;  /* 0x0000000409027825 */ /* 0x001fcc00078e0202 */
[----:B-1----:R-:W4:Y:S01]  /*0130*/  LDG.E R2, desc[UR4][R2.64] ;  /* 0x0000000402027981 */ /* 0x002f22000c1e1900 */
[----:B--2---:R-:W-:-:S06]  /*0140*/  IMAD.WIDE R4, R9, 0x4, R4 ;  /* 0x0000000409047825 */ /* 0x004fcc00078e0204 */
[----:B------:R-:W4:Y:S01]  /*0150*/  LDG.E R5, desc[UR4][R4.64] ;  /* 0x0000000404057981 */ /* 0x000f22000c1e1900 */
[----:B---3--:R-:W-:-:S04]  /*0160*/  IMAD.WIDE R6, R9, 0x4, R6 ;  /* 0x0000000409067825 */ /* 0x008fc800078e0206 */
[----:B----4-:R-:W-:-:S05]  /*0170*/  FADD R9, R2, R5 ;  /* 0x0000000502097221 */ /* 0x010fca0000000000 */
[----:B------:R-:W-:Y:S01]  /*0180*/  STG.E desc[UR4][R6.64], R9 ;  /* 0x0000000906007986 */ /* 0x000fe2000c101904 */
[----:B------:R-:W-:Y:S05]  /*0190*/  EXIT ;  /* 0x000000000000794d */ /* 0x000fea0003800000 */
.L_x_78:
        /* <DEDUP_REMOVED lines=14> */
.L_x_89:


//--------------------- .nv.shared.reserved.0     --------------------------
	.section	.nv.shared.reserved.0,"aw",@nobits
	.weak		__nv_reservedSMEM_offset_0_alias
	.size		__nv_reservedSMEM_offset_0_alias, 0, 64
	.other		__nv_reservedSMEM_offset_0_alias,@"STO_CUDA_RESERVED_SHARED STV_DEFAULT"
__nv_reservedSMEM_offset_0_alias:
	.zero		0
	.zero		64


//--------------------- .nv.constant0._Z24apply_activation_softmaxPfi --------------------------
	.section	.nv.constant0._Z24apply_activation_softmaxPfi,"a",@progbits
	.sectionflags	@""
	.align	4
.nv.constant0._Z24apply_activation_softmaxPfi:
	.zero		908


//--------------------- .nv.constant0._Z21apply_activation_tanhPfi --------------------------
	.section	.nv.constant0._Z21apply_activation_tanhPfi,"a",@progbits
	.sectionflags	@""
	.align	4
.nv.constant0._Z21apply_activation_tanhPfi:
	.zero		908


//--------------------- .nv.constant0._Z5densePfS_S_S_ii --------------------------
	.section	.nv.constant0._Z5densePfS_S_S_ii,"a",@progbits
	.sectionflags	@""
	.align	4
.nv.constant0._Z5densePfS_S_S_ii:
	.zero		936


//--------------------- .nv.constant0._Z7flattenPfS_iii --------------------------
	.section	.nv.constant0._Z7flattenPfS_iii,"a",@progbits
	.sectionflags	@""
	.align	4
.nv.constant0._Z7flattenPfS_iii:
	.zero		924


//--------------------- .nv.constant0._Z21convolve_multichannelPfS_S_iiiiiii --------------------------
	.section	.nv.constant0._Z21convolve_multichannelPfS_S_iiiiiii,"a",@progbits
	.sectionflags	@""
	.align	4
.nv.constant0._Z21convolve_multichannelPfS_S_iiiiiii:
	.zero		948


//--------------------- .nv.constant0._Z11subsample2DPfS_iiiii --------------------------
	.section	.nv.constant0._Z11subsample2DPfS_iiiii,"a",@progbits
	.sectionflags	@""
	.align	4
.nv.constant0._Z11subsample2DPfS_iiiii:
	.zero		932


//--------------------- .nv.constant0._Z11convolve_2DPfS_S_iiiiii --------------------------
	.section	.nv.constant0._Z11convolve_2DPfS_S_iiiiii,"a",@progbits
	.sectionflags	@""
	.align	4
.nv.constant0._Z11convolve_2DPfS_S_iiiiii:
	.zero		944


//--------------------- .nv.constant0._Z14cudaMatrixMultPfS_S_ii --------------------------
	.section	.nv.constant0._Z14cudaMatrixMultPfS_S_ii,"a",@progbits
	.sectionflags	@""
	.align	4
.nv.constant0._Z14cudaMatrixMultPfS_S_ii:
	.zero		928


//--------------------- .nv.constant0._Z13cudaMatrixAddPfS_S_ii --------------------------
	.section	.nv.constant0._Z13cudaMatrixAddPfS_S_ii,"a",@progbits
	.sectionflags	@""
	.align	4
.nv.constant0._Z13cudaMatrixAddPfS_S_ii:
	.zero		928


//--------------------- SYMBOLS --------------------------

	.type		.nv.reservedSmem.offset0,@object
	.size		.nv.reservedSmem.offset0,0x4
